//
// Generated by NVIDIA NVVM Compiler
//
// Compiler Build ID: CL-36424714
// Cuda compilation tools, release 13.0, V13.0.88
// Based on NVVM 20.0.0
//

.version 9.0
.target sm_100
.address_size 64

	// .globl	_Z14denseMatrixMulPKfS0_Pfi

.visible .entry _Z14denseMatrixMulPKfS0_Pfi(
	.param .u64 .ptr .align 1 _Z14denseMatrixMulPKfS0_Pfi_param_0,
	.param .u64 .ptr .align 1 _Z14denseMatrixMulPKfS0_Pfi_param_1,
	.param .u64 .ptr .align 1 _Z14denseMatrixMulPKfS0_Pfi_param_2,
	.param .u32 _Z14denseMatrixMulPKfS0_Pfi_param_3
)
{
	.reg .pred 	%p<12>;
	.reg .b32 	%r<41>;
	.reg .b32 	%f<55>;
	.reg .b64 	%rd<66>;

	ld.param.u64 	%rd15, [_Z14denseMatrixMulPKfS0_Pfi_param_0];
	ld.param.u64 	%rd16, [_Z14denseMatrixMulPKfS0_Pfi_param_1];
	ld.param.u64 	%rd14, [_Z14denseMatrixMulPKfS0_Pfi_param_2];
	ld.param.u32 	%r17, [_Z14denseMatrixMulPKfS0_Pfi_param_3];
	cvta.to.global.u64 	%rd1, %rd16;
	cvta.to.global.u64 	%rd2, %rd15;
	mov.u32 	%r18, %ntid.y;
	mov.u32 	%r19, %ctaid.y;
	mov.u32 	%r20, %tid.y;
	mad.lo.s32 	%r1, %r18, %r19, %r20;
	mov.u32 	%r21, %ntid.x;
	mov.u32 	%r22, %ctaid.x;
	mov.u32 	%r23, %tid.x;
	mad.lo.s32 	%r2, %r21, %r22, %r23;
	max.s32 	%r24, %r1, %r2;
	setp.ge.s32 	%p1, %r24, %r17;
	setp.lt.s32 	%p2, %r17, 1;
	or.pred  	%p3, %p1, %p2;
	@%p3 bra 	$L__BB0_12;
	cvta.to.global.u64 	%rd17, %rd14;
	mul.lo.s32 	%r3, %r17, %r1;
	add.s32 	%r26, %r3, %r2;
	mul.wide.s32 	%rd18, %r26, 4;
	add.s64 	%rd3, %rd17, %rd18;
	ld.global.f32 	%f52, [%rd3];
	and.b32  	%r4, %r17, 7;
	setp.lt.u32 	%p4, %r17, 8;
	mov.b32 	%r39, 0;
	@%p4 bra 	$L__BB0_4;
	and.b32  	%r27, %r17, 2147483640;
	neg.s32 	%r37, %r27;
	mul.wide.u32 	%rd19, %r17, 4;
	add.s64 	%rd4, %rd1, %rd19;
	mul.wide.u32 	%rd20, %r17, 8;
	add.s64 	%rd5, %rd1, %rd20;
	mul.wide.u32 	%rd21, %r17, 12;
	add.s64 	%rd6, %rd1, %rd21;
	mul.wide.u32 	%rd22, %r17, 16;
	add.s64 	%rd7, %rd1, %rd22;
	mul.wide.u32 	%rd23, %r17, 20;
	add.s64 	%rd8, %rd1, %rd23;
	mul.wide.u32 	%rd24, %r17, 24;
	add.s64 	%rd9, %rd1, %rd24;
	mul.wide.u32 	%rd25, %r17, 28;
	add.s64 	%rd10, %rd1, %rd25;
	mul.wide.u32 	%rd26, %r3, 4;
	add.s64 	%rd27, %rd26, %rd2;
	add.s64 	%rd65, %rd27, 16;
	mov.u32 	%r36, %r2;
$L__BB0_3:
	.pragma "nounroll";
	and.b32  	%r39, %r17, 2147483640;
	mul.wide.s32 	%rd28, %r36, 4;
	add.s64 	%rd29, %rd4, %rd28;
	add.s64 	%rd30, %rd5, %rd28;
	add.s64 	%rd31, %rd6, %rd28;
	add.s64 	%rd32, %rd7, %rd28;
	add.s64 	%rd33, %rd8, %rd28;
	add.s64 	%rd34, %rd9, %rd28;
	add.s64 	%rd35, %rd10, %rd28;
	add.s64 	%rd36, %rd1, %rd28;
	ld.global.f32 	%f9, [%rd65+-16];
	ld.global.f32 	%f10, [%rd36];
	fma.rn.f32 	%f11, %f9, %f10, %f52;
	st.global.f32 	[%rd3], %f11;
	ld.global.f32 	%f12, [%rd65+-12];
	ld.global.f32 	%f13, [%rd29];
	fma.rn.f32 	%f14, %f12, %f13, %f11;
	st.global.f32 	[%rd3], %f14;
	ld.global.f32 	%f15, [%rd65+-8];
	ld.global.f32 	%f16, [%rd30];
	fma.rn.f32 	%f17, %f15, %f16, %f14;
	st.global.f32 	[%rd3], %f17;
	ld.global.f32 	%f18, [%rd65+-4];
	ld.global.f32 	%f19, [%rd31];
	fma.rn.f32 	%f20, %f18, %f19, %f17;
	st.global.f32 	[%rd3], %f20;
	ld.global.f32 	%f21, [%rd65];
	ld.global.f32 	%f22, [%rd32];
	fma.rn.f32 	%f23, %f21, %f22, %f20;
	st.global.f32 	[%rd3], %f23;
	ld.global.f32 	%f24, [%rd65+4];
	ld.global.f32 	%f25, [%rd33];
	fma.rn.f32 	%f26, %f24, %f25, %f23;
	st.global.f32 	[%rd3], %f26;
	ld.global.f32 	%f27, [%rd65+8];
	ld.global.f32 	%f28, [%rd34];
	fma.rn.f32 	%f29, %f27, %f28, %f26;
	st.global.f32 	[%rd3], %f29;
	ld.global.f32 	%f30, [%rd65+12];
	ld.global.f32 	%f31, [%rd35];
	fma.rn.f32 	%f52, %f30, %f31, %f29;
	st.global.f32 	[%rd3], %f52;
	add.s32 	%r37, %r37, 8;
	shl.b32 	%r28, %r17, 3;
	add.s32 	%r36, %r36, %r28;
	add.s64 	%rd65, %rd65, 32;
	setp.ne.s32 	%p5, %r37, 0;
	@%p5 bra 	$L__BB0_3;
$L__BB0_4:
	setp.eq.s32 	%p6, %r4, 0;
	@%p6 bra 	$L__BB0_12;
	and.b32  	%r12, %r17, 3;
	setp.lt.u32 	%p7, %r4, 4;
	@%p7 bra 	$L__BB0_7;
	add.s32 	%r29, %r39, %r3;
	mul.wide.u32 	%rd37, %r29, 4;
	add.s64 	%rd38, %rd2, %rd37;
	ld.global.f32 	%f32, [%rd38];
	mad.lo.s32 	%r30, %r39, %r17, %r2;
	mul.wide.s32 	%rd39, %r30, 4;
	add.s64 	%rd40, %rd1, %rd39;
	ld.global.f32 	%f33, [%rd40];
	fma.rn.f32 	%f34, %f32, %f33, %f52;
	st.global.f32 	[%rd3], %f34;
	cvt.u64.u32 	%rd41, %r3;
	cvt.u64.u32 	%rd42, %r39;
	add.s64 	%rd43, %rd42, %rd41;
	shl.b64 	%rd44, %rd43, 2;
	add.s64 	%rd45, %rd2, %rd44;
	ld.global.f32 	%f35, [%rd45+4];
	mul.wide.u32 	%rd46, %r17, 4;
	add.s64 	%rd47, %rd40, %rd46;
	ld.global.f32 	%f36, [%rd47];
	fma.rn.f32 	%f37, %f35, %f36, %f34;
	st.global.f32 	[%rd3], %f37;
	ld.global.f32 	%f38, [%rd45+8];
	add.s64 	%rd48, %rd47, %rd46;
	ld.global.f32 	%f39, [%rd48];
	fma.rn.f32 	%f40, %f38, %f39, %f37;
	st.global.f32 	[%rd3], %f40;
	ld.global.f32 	%f41, [%rd45+12];
	add.s64 	%rd49, %rd48, %rd46;
	ld.global.f32 	%f42, [%rd49];
	fma.rn.f32 	%f52, %f41, %f42, %f40;
	st.global.f32 	[%rd3], %f52;
	add.s32 	%r39, %r39, 4;
$L__BB0_7:
	setp.eq.s32 	%p8, %r12, 0;
	@%p8 bra 	$L__BB0_12;
	setp.eq.s32 	%p9, %r12, 1;
	@%p9 bra 	$L__BB0_10;
	add.s32 	%r31, %r39, %r3;
	mul.wide.u32 	%rd50, %r31, 4;
	add.s64 	%rd51, %rd2, %rd50;
	ld.global.f32 	%f43, [%rd51];
	mad.lo.s32 	%r32, %r39, %r17, %r2;
	mul.wide.s32 	%rd52, %r32, 4;
	add.s64 	%rd53, %rd1, %rd52;
	ld.global.f32 	%f44, [%rd53];
	fma.rn.f32 	%f45, %f43, %f44, %f52;
	st.global.f32 	[%rd3], %f45;
	cvt.u64.u32 	%rd54, %r3;
	cvt.u64.u32 	%rd55, %r39;
	add.s64 	%rd56, %rd55, %rd54;
	shl.b64 	%rd57, %rd56, 2;
	add.s64 	%rd58, %rd2, %rd57;
	ld.global.f32 	%f46, [%rd58+4];
	mul.wide.u32 	%rd59, %r17, 4;
	add.s64 	%rd60, %rd53, %rd59;
	ld.global.f32 	%f47, [%rd60];
	fma.rn.f32 	%f52, %f46, %f47, %f45;
	st.global.f32 	[%rd3], %f52;
	add.s32 	%r39, %r39, 2;
$L__BB0_10:
	and.b32  	%r33, %r17, 1;
	setp.eq.b32 	%p10, %r33, 1;
	not.pred 	%p11, %p10;
	@%p11 bra 	$L__BB0_12;
	add.s32 	%r34, %r39, %r3;
	mul.wide.u32 	%rd61, %r34, 4;
	add.s64 	%rd62, %rd2, %rd61;
	ld.global.f32 	%f48, [%rd62];
	mad.lo.s32 	%r35, %r39, %r17, %r2;
	mul.wide.s32 	%rd63, %r35, 4;
	add.s64 	%rd64, %rd1, %rd63;
	ld.global.f32 	%f49, [%rd64];
	fma.rn.f32 	%f50, %f48, %f49, %f52;
	st.global.f32 	[%rd3], %f50;
$L__BB0_12:
	ret;

}
	// .globl	_Z20denseMatrixMulTensorPK6__halfS1_Pf
.visible .entry _Z20denseMatrixMulTensorPK6__halfS1_Pf(
	.param .u64 .ptr .align 1 _Z20denseMatrixMulTensorPK6__halfS1_Pf_param_0,
	.param .u64 .ptr .align 1 _Z20denseMatrixMulTensorPK6__halfS1_Pf_param_1,
	.param .u64 .ptr .align 1 _Z20denseMatrixMulTensorPK6__halfS1_Pf_param_2
)
{
	.reg .pred 	%p<5>;
	.reg .b32 	%r<267>;
	.reg .b32 	%f<146>;
	.reg .b64 	%rd<55>;

	ld.param.u64 	%rd8, [_Z20denseMatrixMulTensorPK6__halfS1_Pf_param_0];
	ld.param.u64 	%rd9, [_Z20denseMatrixMulTensorPK6__halfS1_Pf_param_1];
	mov.u32 	%r1, %ctaid.y;
	mov.u32 	%r5, %ctaid.x;
	shl.b32 	%r2, %r5, 4;
	setp.gt.u32 	%p1, %r1, 255;
	setp.gt.s32 	%p2, %r2, 4095;
	or.pred  	%p3, %p1, %p2;
	@%p3 bra 	$L__BB1_4;
	cvt.s64.s32 	%rd1, %r2;
	mul.wide.s32 	%rd11, %r2, 2;
	cvta.to.global.u64 	%rd12, %rd9;
	add.s64 	%rd13, %rd11, %rd12;
	add.s64 	%rd54, %rd13, 1048576;
	mul.wide.u32 	%rd14, %r1, 131072;
	cvta.to.global.u64 	%rd15, %rd8;
	add.s64 	%rd16, %rd14, %rd15;
	add.s64 	%rd53, %rd16, 256;
	mov.b32 	%r266, 0;
	mov.f32 	%f138, 0f00000000;
	mov.f32 	%f139, %f138;
	mov.f32 	%f140, %f138;
	mov.f32 	%f141, %f138;
	mov.f32 	%f142, %f138;
	mov.f32 	%f143, %f138;
	mov.f32 	%f144, %f138;
	mov.f32 	%f145, %f138;
$L__BB1_2:
	add.s64 	%rd17, %rd53, -256;
	mov.b32 	%r7, 4096;
	wmma.load.a.sync.aligned.row.m16n16k16.global.f16 	{%r8, %r9, %r10, %r11, %r12, %r13, %r14, %r15}, [%rd17], %r7;
	add.s64 	%rd18, %rd54, -1048576;
	wmma.load.b.sync.aligned.row.m16n16k16.global.f16 	{%r16, %r17, %r18, %r19, %r20, %r21, %r22, %r23}, [%rd18], %r7;
	wmma.mma.sync.aligned.row.row.m16n16k16.f32.f32 {%f18, %f19, %f20, %f21, %f22, %f23, %f24, %f25}, {%r8, %r9, %r10, %r11, %r12, %r13, %r14, %r15}, {%r16, %r17, %r18, %r19, %r20, %r21, %r22, %r23}, {%f145, %f144, %f143, %f142, %f141, %f140, %f139, %f138};
	add.s64 	%rd19, %rd53, -224;
	wmma.load.a.sync.aligned.row.m16n16k16.global.f16 	{%r24, %r25, %r26, %r27, %r28, %r29, %r30, %r31}, [%rd19], %r7;
	add.s64 	%rd20, %rd54, -917504;
	wmma.load.b.sync.aligned.row.m16n16k16.global.f16 	{%r32, %r33, %r34, %r35, %r36, %r37, %r38, %r39}, [%rd20], %r7;
	wmma.mma.sync.aligned.row.row.m16n16k16.f32.f32 {%f26, %f27, %f28, %f29, %f30, %f31, %f32, %f33}, {%r24, %r25, %r26, %r27, %r28, %r29, %r30, %r31}, {%r32, %r33, %r34, %r35, %r36, %r37, %r38, %r39}, {%f18, %f19, %f20, %f21, %f22, %f23, %f24, %f25};
	add.s64 	%rd21, %rd53, -192;
	wmma.load.a.sync.aligned.row.m16n16k16.global.f16 	{%r40, %r41, %r42, %r43, %r44, %r45, %r46, %r47}, [%rd21], %r7;
	add.s64 	%rd22, %rd54, -786432;
	wmma.load.b.sync.aligned.row.m16n16k16.global.f16 	{%r48, %r49, %r50, %r51, %r52, %r53, %r54, %r55}, [%rd22], %r7;
	wmma.mma.sync.aligned.row.row.m16n16k16.f32.f32 {%f34, %f35, %f36, %f37, %f38, %f39, %f40, %f41}, {%r40, %r41, %r42, %r43, %r44, %r45, %r46, %r47}, {%r48, %r49, %r50, %r51, %r52, %r53, %r54, %r55}, {%f26, %f27, %f28, %f29, %f30, %f31, %f32, %f33};
	add.s64 	%rd23, %rd53, -160;
	wmma.load.a.sync.aligned.row.m16n16k16.global.f16 	{%r56, %r57, %r58, %r59, %r60, %r61, %r62, %r63}, [%rd23], %r7;
	add.s64 	%rd24, %rd54, -655360;
	wmma.load.b.sync.aligned.row.m16n16k16.global.f16 	{%r64, %r65, %r66, %r67, %r68, %r69, %r70, %r71}, [%rd24], %r7;
	wmma.mma.sync.aligned.row.row.m16n16k16.f32.f32 {%f42, %f43, %f44, %f45, %f46, %f47, %f48, %f49}, {%r56, %r57, %r58, %r59, %r60, %r61, %r62, %r63}, {%r64, %r65, %r66, %r67, %r68, %r69, %r70, %r71}, {%f34, %f35, %f36, %f37, %f38, %f39, %f40, %f41};
	add.s64 	%rd25, %rd53, -128;
	wmma.load.a.sync.aligned.row.m16n16k16.global.f16 	{%r72, %r73, %r74, %r75, %r76, %r77, %r78, %r79}, [%rd25], %r7;
	add.s64 	%rd26, %rd54, -524288;
	wmma.load.b.sync.aligned.row.m16n16k16.global.f16 	{%r80, %r81, %r82, %r83, %r84, %r85, %r86, %r87}, [%rd26], %r7;
	wmma.mma.sync.aligned.row.row.m16n16k16.f32.f32 {%f50, %f51, %f52, %f53, %f54, %f55, %f56, %f57}, {%r72, %r73, %r74, %r75, %r76, %r77, %r78, %r79}, {%r80, %r81, %r82, %r83, %r84, %r85, %r86, %r87}, {%f42, %f43, %f44, %f45, %f46, %f47, %f48, %f49};
	add.s64 	%rd27, %rd53, -96;
	wmma.load.a.sync.aligned.row.m16n16k16.global.f16 	{%r88, %r89, %r90, %r91, %r92, %r93, %r94, %r95}, [%rd27], %r7;
	add.s64 	%rd28, %rd54, -393216;
	wmma.load.b.sync.aligned.row.m16n16k16.global.f16 	{%r96, %r97, %r98, %r99, %r100, %r101, %r102, %r103}, [%rd28], %r7;
	wmma.mma.sync.aligned.row.row.m16n16k16.f32.f32 {%f58, %f59, %f60, %f61, %f62, %f63, %f64, %f65}, {%r88, %r89, %r90, %r91, %r92, %r93, %r94, %r95}, {%r96, %r97, %r98, %r99, %r100, %r101, %r102, %r103}, {%f50, %f51, %f52, %f53, %f54, %f55, %f56, %f57};
	add.s64 	%rd29, %rd53, -64;
	wmma.load.a.sync.aligned.row.m16n16k16.global.f16 	{%r104, %r105, %r106, %r107, %r108, %r109, %r110, %r111}, [%rd29], %r7;
	add.s64 	%rd30, %rd54, -262144;
	wmma.load.b.sync.aligned.row.m16n16k16.global.f16 	{%r112, %r113, %r114, %r115, %r116, %r117, %r118, %r119}, [%rd30], %r7;
	wmma.mma.sync.aligned.row.row.m16n16k16.f32.f32 {%f66, %f67, %f68, %f69, %f70, %f71, %f72, %f73}, {%r104, %r105, %r106, %r107, %r108, %r109, %r110, %r111}, {%r112, %r113, %r114, %r115, %r116, %r117, %r118, %r119}, {%f58, %f59, %f60, %f61, %f62, %f63, %f64, %f65};
	add.s64 	%rd31, %rd53, -32;
	wmma.load.a.sync.aligned.row.m16n16k16.global.f16 	{%r120, %r121, %r122, %r123, %r124, %r125, %r126, %r127}, [%rd31], %r7;
	add.s64 	%rd32, %rd54, -131072;
	wmma.load.b.sync.aligned.row.m16n16k16.global.f16 	{%r128, %r129, %r130, %r131, %r132, %r133, %r134, %r135}, [%rd32], %r7;
	wmma.mma.sync.aligned.row.row.m16n16k16.f32.f32 {%f74, %f75, %f76, %f77, %f78, %f79, %f80, %f81}, {%r120, %r121, %r122, %r123, %r124, %r125, %r126, %r127}, {%r128, %r129, %r130, %r131, %r132, %r133, %r134, %r135}, {%f66, %f67, %f68, %f69, %f70, %f71, %f72, %f73};
	wmma.load.a.sync.aligned.row.m16n16k16.global.f16 	{%r136, %r137, %r138, %r139, %r140, %r141, %r142, %r143}, [%rd53], %r7;
	wmma.load.b.sync.aligned.row.m16n16k16.global.f16 	{%r144, %r145, %r146, %r147, %r148, %r149, %r150, %r151}, [%rd54], %r7;
	wmma.mma.sync.aligned.row.row.m16n16k16.f32.f32 {%f82, %f83, %f84, %f85, %f86, %f87, %f88, %f89}, {%r136, %r137, %r138, %r139, %r140, %r141, %r142, %r143}, {%r144, %r145, %r146, %r147, %r148, %r149, %r150, %r151}, {%f74, %f75, %f76, %f77, %f78, %f79, %f80, %f81};
	add.s64 	%rd33, %rd53, 32;
	wmma.load.a.sync.aligned.row.m16n16k16.global.f16 	{%r152, %r153, %r154, %r155, %r156, %r157, %r158, %r159}, [%rd33], %r7;
	add.s64 	%rd34, %rd54, 131072;
	wmma.load.b.sync.aligned.row.m16n16k16.global.f16 	{%r160, %r161, %r162, %r163, %r164, %r165, %r166, %r167}, [%rd34], %r7;
	wmma.mma.sync.aligned.row.row.m16n16k16.f32.f32 {%f90, %f91, %f92, %f93, %f94, %f95, %f96, %f97}, {%r152, %r153, %r154, %r155, %r156, %r157, %r158, %r159}, {%r160, %r161, %r162, %r163, %r164, %r165, %r166, %r167}, {%f82, %f83, %f84, %f85, %f86, %f87, %f88, %f89};
	add.s64 	%rd35, %rd53, 64;
	wmma.load.a.sync.aligned.row.m16n16k16.global.f16 	{%r168, %r169, %r170, %r171, %r172, %r173, %r174, %r175}, [%rd35], %r7;
	add.s64 	%rd36, %rd54, 262144;
	wmma.load.b.sync.aligned.row.m16n16k16.global.f16 	{%r176, %r177, %r178, %r179, %r180, %r181, %r182, %r183}, [%rd36], %r7;
	wmma.mma.sync.aligned.row.row.m16n16k16.f32.f32 {%f98, %f99, %f100, %f101, %f102, %f103, %f104, %f105}, {%r168, %r169, %r170, %r171, %r172, %r173, %r174, %r175}, {%r176, %r177, %r178, %r179, %r180, %r181, %r182, %r183}, {%f90, %f91, %f92, %f93, %f94, %f95, %f96, %f97};
	add.s64 	%rd37, %rd53, 96;
	wmma.load.a.sync.aligned.row.m16n16k16.global.f16 	{%r184, %r185, %r186, %r187, %r188, %r189, %r190, %r191}, [%rd37], %r7;
	add.s64 	%rd38, %rd54, 393216;
	wmma.load.b.sync.aligned.row.m16n16k16.global.f16 	{%r192, %r193, %r194, %r195, %r196, %r197, %r198, %r199}, [%rd38], %r7;
	wmma.mma.sync.aligned.row.row.m16n16k16.f32.f32 {%f106, %f107, %f108, %f109, %f110, %f111, %f112, %f113}, {%r184, %r185, %r186, %r187, %r188, %r189, %r190, %r191}, {%r192, %r193, %r194, %r195, %r196, %r197, %r198, %r199}, {%f98, %f99, %f100, %f101, %f102, %f103, %f104, %f105};
	add.s64 	%rd39, %rd53, 128;
	wmma.load.a.sync.aligned.row.m16n16k16.global.f16 	{%r200, %r201, %r202, %r203, %r204, %r205, %r206, %r207}, [%rd39], %r7;
	add.s64 	%rd40, %rd54, 524288;
	wmma.load.b.sync.aligned.row.m16n16k16.global.f16 	{%r208, %r209, %r210, %r211, %r212, %r213, %r214, %r215}, [%rd40], %r7;
	wmma.mma.sync.aligned.row.row.m16n16k16.f32.f32 {%f114, %f115, %f116, %f117, %f118, %f119, %f120, %f121}, {%r200, %r201, %r202, %r203, %r204, %r205, %r206, %r207}, {%r208, %r209, %r210, %r211, %r212, %r213, %r214, %r215}, {%f106, %f107, %f108, %f109, %f110, %f111, %f112, %f113};
	add.s64 	%rd41, %rd53, 160;
	wmma.load.a.sync.aligned.row.m16n16k16.global.f16 	{%r216, %r217, %r218, %r219, %r220, %r221, %r222, %r223}, [%rd41], %r7;
	add.s64 	%rd42, %rd54, 655360;
	wmma.load.b.sync.aligned.row.m16n16k16.global.f16 	{%r224, %r225, %r226, %r227, %r228, %r229, %r230, %r231}, [%rd42], %r7;
	wmma.mma.sync.aligned.row.row.m16n16k16.f32.f32 {%f122, %f123, %f124, %f125, %f126, %f127, %f128, %f129}, {%r216, %r217, %r218, %r219, %r220, %r221, %r222, %r223}, {%r224, %r225, %r226, %r227, %r228, %r229, %r230, %r231}, {%f114, %f115, %f116, %f117, %f118, %f119, %f120, %f121};
	add.s64 	%rd43, %rd53, 192;
	wmma.load.a.sync.aligned.row.m16n16k16.global.f16 	{%r232, %r233, %r234, %r235, %r236, %r237, %r238, %r239}, [%rd43], %r7;
	add.s64 	%rd44, %rd54, 786432;
	wmma.load.b.sync.aligned.row.m16n16k16.global.f16 	{%r240, %r241, %r242, %r243, %r244, %r245, %r246, %r247}, [%rd44], %r7;
	wmma.mma.sync.aligned.row.row.m16n16k16.f32.f32 {%f130, %f131, %f132, %f133, %f134, %f135, %f136, %f137}, {%r232, %r233, %r234, %r235, %r236, %r237, %r238, %r239}, {%r240, %r241, %r242, %r243, %r244, %r245, %r246, %r247}, {%f122, %f123, %f124, %f125, %f126, %f127, %f128, %f129};
	add.s64 	%rd45, %rd53, 224;
	wmma.load.a.sync.aligned.row.m16n16k16.global.f16 	{%r248, %r249, %r250, %r251, %r252, %r253, %r254, %r255}, [%rd45], %r7;
	add.s64 	%rd46, %rd54, 917504;
	wmma.load.b.sync.aligned.row.m16n16k16.global.f16 	{%r256, %r257, %r258, %r259, %r260, %r261, %r262, %r263}, [%rd46], %r7;
	wmma.mma.sync.aligned.row.row.m16n16k16.f32.f32 {%f145, %f144, %f143, %f142, %f141, %f140, %f139, %f138}, {%r248, %r249, %r250, %r251, %r252, %r253, %r254, %r255}, {%r256, %r257, %r258, %r259, %r260, %r261, %r262, %r263}, {%f130, %f131, %f132, %f133, %f134, %f135, %f136, %f137};
	add.s32 	%r4, %r266, 256;
	add.s64 	%rd54, %rd54, 2097152;
	add.s64 	%rd53, %rd53, 512;
	setp.lt.u32 	%p4, %r266, 3840;
	mov.u32 	%r266, %r4;
	@%p4 bra 	$L__BB1_2;
	ld.param.u64 	%rd52, [_Z20denseMatrixMulTensorPK6__halfS1_Pf_param_2];
	shl.b32 	%r264, %r1, 16;
	cvt.u64.u32 	%rd47, %r264;
	add.s64 	%rd48, %rd47, %rd1;
	cvta.to.global.u64 	%rd49, %rd52;
	shl.b64 	%rd50, %rd48, 2;
	add.s64 	%rd51, %rd49, %rd50;
	mov.b32 	%r265, 4096;
	wmma.store.d.sync.aligned.row.m16n16k16.global.f32 	[%rd51], {%f145, %f144, %f143, %f142, %f141, %f140, %f139, %f138}, %r265;
$L__BB1_4:
	ret;

}
	// .globl	_Z17sparceMatrixMult1PKiS0_PKfS2_Pfi
.visible .entry _Z17sparceMatrixMult1PKiS0_PKfS2_Pfi(
	.param .u64 .ptr .align 1 _Z17sparceMatrixMult1PKiS0_PKfS2_Pfi_param_0,
	.param .u64 .ptr .align 1 _Z17sparceMatrixMult1PKiS0_PKfS2_Pfi_param_1,
	.param .u64 .ptr .align 1 _Z17sparceMatrixMult1PKiS0_PKfS2_Pfi_param_2,
	.param .u64 .ptr .align 1 _Z17sparceMatrixMult1PKiS0_PKfS2_Pfi_param_3,
	.param .u64 .ptr .align 1 _Z17sparceMatrixMult1PKiS0_PKfS2_Pfi_param_4,
	.param .u32 _Z17sparceMatrixMult1PKiS0_PKfS2_Pfi_param_5
)
{
	.reg .pred 	%p<4>;
	.reg .b32 	%r<20>;
	.reg .b32 	%f<7>;
	.reg .b64 	%rd<20>;

	ld.param.u64 	%rd6, [_Z17sparceMatrixMult1PKiS0_PKfS2_Pfi_param_0];
	ld.param.u64 	%rd7, [_Z17sparceMatrixMult1PKiS0_PKfS2_Pfi_param_1];
	ld.param.u64 	%rd8, [_Z17sparceMatrixMult1PKiS0_PKfS2_Pfi_param_2];
	ld.param.u64 	%rd9, [_Z17sparceMatrixMult1PKiS0_PKfS2_Pfi_param_3];
	ld.param.u64 	%rd10, [_Z17sparceMatrixMult1PKiS0_PKfS2_Pfi_param_4];
	ld.param.u32 	%r6, [_Z17sparceMatrixMult1PKiS0_PKfS2_Pfi_param_5];
	mov.u32 	%r7, %ntid.y;
	mov.u32 	%r8, %ctaid.y;
	mov.u32 	%r9, %tid.y;
	mad.lo.s32 	%r1, %r7, %r8, %r9;
	mov.u32 	%r10, %ntid.x;
	mov.u32 	%r11, %ctaid.x;
	mov.u32 	%r12, %tid.x;
	mad.lo.s32 	%r2, %r10, %r11, %r12;
	max.s32 	%r13, %r1, %r2;
	setp.ge.s32 	%p1, %r13, %r6;
	@%p1 bra 	$L__BB2_4;
	cvta.to.global.u64 	%rd11, %rd6;
	mul.wide.u32 	%rd12, %r1, 4;
	add.s64 	%rd1, %rd11, %rd12;
	ld.global.u32 	%r19, [%rd1];
	ld.global.u32 	%r14, [%rd1+4];
	setp.ge.s32 	%p2, %r19, %r14;
	@%p2 bra 	$L__BB2_4;
	mad.lo.s32 	%r15, %r6, %r1, %r2;
	cvta.to.global.u64 	%rd13, %rd10;
	mul.wide.s32 	%rd14, %r15, 4;
	add.s64 	%rd2, %rd13, %rd14;
	ld.global.f32 	%f6, [%rd2];
	cvta.to.global.u64 	%rd3, %rd8;
	cvta.to.global.u64 	%rd4, %rd7;
	cvta.to.global.u64 	%rd5, %rd9;
$L__BB2_3:
	mul.wide.s32 	%rd15, %r19, 4;
	add.s64 	%rd16, %rd3, %rd15;
	ld.global.f32 	%f4, [%rd16];
	add.s64 	%rd17, %rd4, %rd15;
	ld.global.u32 	%r16, [%rd17];
	mad.lo.s32 	%r17, %r16, %r6, %r2;
	mul.wide.s32 	%rd18, %r17, 4;
	add.s64 	%rd19, %rd5, %rd18;
	ld.global.f32 	%f5, [%rd19];
	fma.rn.f32 	%f6, %f4, %f5, %f6;
	st.global.f32 	[%rd2], %f6;
	add.s32 	%r19, %r19, 1;
	ld.global.u32 	%r18, [%rd1+4];
	setp.lt.s32 	%p3, %r19, %r18;
	@%p3 bra 	$L__BB2_3;
$L__BB2_4:
	ret;

}
	// .globl	_Z17sparceMatrixMult2PKiS0_PKfS2_Pfi
.visible .entry _Z17sparceMatrixMult2PKiS0_PKfS2_Pfi(
	.param .u64 .ptr .align 1 _Z17sparceMatrixMult2PKiS0_PKfS2_Pfi_param_0,
	.param .u64 .ptr .align 1 _Z17sparceMatrixMult2PKiS0_PKfS2_Pfi_param_1,
	.param .u64 .ptr .align 1 _Z17sparceMatrixMult2PKiS0_PKfS2_Pfi_param_2,
	.param .u64 .ptr .align 1 _Z17sparceMatrixMult2PKiS0_PKfS2_Pfi_param_3,
	.param .u64 .ptr .align 1 _Z17sparceMatrixMult2PKiS0_PKfS2_Pfi_param_4,
	.param .u32 _Z17sparceMatrixMult2PKiS0_PKfS2_Pfi_param_5
)
{
	.reg .pred 	%p<7>;
	.reg .b32 	%r<22>;
	.reg .b32 	%f<5>;
	.reg .b64 	%rd<20>;

	ld.param.u64 	%rd8, [_Z17sparceMatrixMult2PKiS0_PKfS2_Pfi_param_0];
	ld.param.u64 	%rd9, [_Z17sparceMatrixMult2PKiS0_PKfS2_Pfi_param_1];
	ld.param.u64 	%rd10, [_Z17sparceMatrixMult2PKiS0_PKfS2_Pfi_param_2];
	ld.param.u64 	%rd11, [_Z17sparceMatrixMult2PKiS0_PKfS2_Pfi_param_3];
	ld.param.u64 	%rd12, [_Z17sparceMatrixMult2PKiS0_PKfS2_Pfi_param_4];
	ld.param.u32 	%r8, [_Z17sparceMatrixMult2PKiS0_PKfS2_Pfi_param_5];
	mov.u32 	%r9, %ntid.x;
	mov.u32 	%r10, %ctaid.x;
	mov.u32 	%r11, %tid.x;
	mad.lo.s32 	%r1, %r9, %r10, %r11;
	setp.ge.s32 	%p1, %r1, %r8;
	setp.lt.s32 	%p2, %r8, 1;
	or.pred  	%p3, %p1, %p2;
	@%p3 bra 	$L__BB3_6;
	cvta.to.global.u64 	%rd1, %rd8;
	cvta.to.global.u64 	%rd2, %rd10;
	cvta.to.global.u64 	%rd3, %rd9;
	cvta.to.global.u64 	%rd4, %rd11;
	cvta.to.global.u64 	%rd5, %rd12;
	mov.b32 	%r19, 0;
	mov.u32 	%r21, %r19;
	bra.uni 	$L__BB3_3;
$L__BB3_2:
	setp.eq.s32 	%p6, %r19, %r8;
	@%p6 bra 	$L__BB3_6;
$L__BB3_3:
	mov.u32 	%r3, %r19;
	add.s32 	%r19, %r3, 1;
	mul.wide.u32 	%rd13, %r3, 4;
	add.s64 	%rd6, %rd1, %rd13;
	ld.global.u32 	%r13, [%rd6+4];
	setp.ge.s32 	%p4, %r21, %r13;
	@%p4 bra 	$L__BB3_2;
	mad.lo.s32 	%r14, %r3, %r8, %r1;
	mul.wide.s32 	%rd14, %r14, 4;
	add.s64 	%rd7, %rd5, %rd14;
$L__BB3_5:
	mul.wide.s32 	%rd15, %r21, 4;
	add.s64 	%rd16, %rd2, %rd15;
	ld.global.f32 	%f1, [%rd16];
	add.s64 	%rd17, %rd3, %rd15;
	ld.global.u32 	%r15, [%rd17];
	mad.lo.s32 	%r16, %r15, %r8, %r1;
	mul.wide.s32 	%rd18, %r16, 4;
	add.s64 	%rd19, %rd4, %rd18;
	ld.global.f32 	%f2, [%rd19];
	mul.f32 	%f3, %f1, %f2;
	atom.global.add.f32 	%f4, [%rd7], %f3;
	add.s32 	%r21, %r21, 1;
	ld.global.u32 	%r17, [%rd6+4];
	setp.lt.s32 	%p5, %r21, %r17;
	@%p5 bra 	$L__BB3_5;
	bra.uni 	$L__BB3_2;
$L__BB3_6:
	ret;

}
	// .globl	_Z17sparceMatrixMult3PKiS0_PKfS2_Pfi
.visible .entry _Z17sparceMatrixMult3PKiS0_PKfS2_Pfi(
	.param .u64 .ptr .align 1 _Z17sparceMatrixMult3PKiS0_PKfS2_Pfi_param_0,
	.param .u64 .ptr .align 1 _Z17sparceMatrixMult3PKiS0_PKfS2_Pfi_param_1,
	.param .u64 .ptr .align 1 _Z17sparceMatrixMult3PKiS0_PKfS2_Pfi_param_2,
	.param .u64 .ptr .align 1 _Z17sparceMatrixMult3PKiS0_PKfS2_Pfi_param_3,
	.param .u64 .ptr .align 1 _Z17sparceMatrixMult3PKiS0_PKfS2_Pfi_param_4,
	.param .u32 _Z17sparceMatrixMult3PKiS0_PKfS2_Pfi_param_5
)
{
	.reg .pred 	%p<13>;
	.reg .b32 	%r<67>;
	.reg .b32 	%f<61>;
	.reg .b64 	%rd<97>;

	ld.param.u64 	%rd13, [_Z17sparceMatrixMult3PKiS0_PKfS2_Pfi_param_0];
	ld.param.u64 	%rd11, [_Z17sparceMatrixMult3PKiS0_PKfS2_Pfi_param_1];
	ld.param.u64 	%rd12, [_Z17sparceMatrixMult3PKiS0_PKfS2_Pfi_param_2];
	ld.param.u64 	%rd14, [_Z17sparceMatrixMult3PKiS0_PKfS2_Pfi_param_3];
	ld.param.u64 	%rd15, [_Z17sparceMatrixMult3PKiS0_PKfS2_Pfi_param_4];
	ld.param.u32 	%r18, [_Z17sparceMatrixMult3PKiS0_PKfS2_Pfi_param_5];
	cvta.to.global.u64 	%rd1, %rd15;
	cvta.to.global.u64 	%rd2, %rd14;
	cvta.to.global.u64 	%rd3, %rd13;
	mov.u32 	%r19, %ntid.x;
	mov.u32 	%r20, %ctaid.x;
	mov.u32 	%r21, %tid.x;
	mad.lo.s32 	%r1, %r19, %r20, %r21;
	mul.wide.s32 	%rd16, %r18, 4;
	add.s64 	%rd17, %rd3, %rd16;
	ld.global.u32 	%r22, [%rd17];
	setp.ge.s32 	%p1, %r1, %r22;
	@%p1 bra 	$L__BB4_16;
	max.s32 	%r2, %r18, 0;
	mov.b32 	%r61, 0;
$L__BB4_2:
	mov.u32 	%r3, %r61;
	setp.eq.s32 	%p2, %r3, %r2;
	mov.u32 	%r62, %r2;
	@%p2 bra 	$L__BB4_4;
	add.s32 	%r61, %r3, 1;
	mul.wide.u32 	%rd18, %r3, 4;
	add.s64 	%rd19, %rd3, %rd18;
	ld.global.u32 	%r24, [%rd19+4];
	setp.ge.s32 	%p3, %r1, %r24;
	mov.u32 	%r62, %r3;
	@%p3 bra 	$L__BB4_2;
$L__BB4_4:
	setp.lt.s32 	%p4, %r18, 1;
	@%p4 bra 	$L__BB4_16;
	mul.lo.s32 	%r6, %r62, %r18;
	cvta.to.global.u64 	%rd20, %rd12;
	mul.wide.s32 	%rd21, %r1, 4;
	add.s64 	%rd4, %rd20, %rd21;
	cvta.to.global.u64 	%rd22, %rd11;
	add.s64 	%rd5, %rd22, %rd21;
	and.b32  	%r7, %r18, 7;
	setp.lt.u32 	%p5, %r18, 8;
	mov.b32 	%r65, 0;
	@%p5 bra 	$L__BB4_8;
	and.b32  	%r65, %r18, 2147483640;
	neg.s32 	%r63, %r65;
	mul.wide.u32 	%rd24, %r6, 4;
	add.s64 	%rd25, %rd24, %rd1;
	add.s64 	%rd95, %rd25, 16;
	mov.b64 	%rd96, 0;
$L__BB4_7:
	.pragma "nounroll";
	cvt.u32.u64 	%r26, %rd96;
	ld.global.f32 	%f1, [%rd4];
	ld.global.u32 	%r27, [%rd5];
	mad.lo.s32 	%r28, %r27, %r18, %r26;
	mul.wide.s32 	%rd26, %r28, 4;
	add.s64 	%rd27, %rd2, 28;
	add.s64 	%rd28, %rd27, %rd26;
	ld.global.f32 	%f2, [%rd28+-28];
	mul.f32 	%f3, %f1, %f2;
	atom.global.add.f32 	%f4, [%rd95+-16], %f3;
	ld.global.f32 	%f5, [%rd4];
	ld.global.u32 	%r29, [%rd5];
	mul.lo.s32 	%r30, %r29, %r18;
	cvt.s64.s32 	%rd29, %r30;
	add.s64 	%rd30, %rd96, %rd29;
	shl.b64 	%rd31, %rd30, 2;
	add.s64 	%rd32, %rd27, %rd31;
	ld.global.f32 	%f6, [%rd32+-24];
	mul.f32 	%f7, %f5, %f6;
	atom.global.add.f32 	%f8, [%rd95+-12], %f7;
	ld.global.f32 	%f9, [%rd4];
	ld.global.u32 	%r31, [%rd5];
	mul.lo.s32 	%r32, %r31, %r18;
	cvt.s64.s32 	%rd33, %r32;
	add.s64 	%rd34, %rd96, %rd33;
	shl.b64 	%rd35, %rd34, 2;
	add.s64 	%rd36, %rd27, %rd35;
	ld.global.f32 	%f10, [%rd36+-20];
	mul.f32 	%f11, %f9, %f10;
	atom.global.add.f32 	%f12, [%rd95+-8], %f11;
	ld.global.f32 	%f13, [%rd4];
	ld.global.u32 	%r33, [%rd5];
	mul.lo.s32 	%r34, %r33, %r18;
	cvt.s64.s32 	%rd37, %r34;
	add.s64 	%rd38, %rd96, %rd37;
	shl.b64 	%rd39, %rd38, 2;
	add.s64 	%rd40, %rd27, %rd39;
	ld.global.f32 	%f14, [%rd40+-16];
	mul.f32 	%f15, %f13, %f14;
	atom.global.add.f32 	%f16, [%rd95+-4], %f15;
	ld.global.f32 	%f17, [%rd4];
	ld.global.u32 	%r35, [%rd5];
	mul.lo.s32 	%r36, %r35, %r18;
	cvt.s64.s32 	%rd41, %r36;
	add.s64 	%rd42, %rd96, %rd41;
	shl.b64 	%rd43, %rd42, 2;
	add.s64 	%rd44, %rd27, %rd43;
	ld.global.f32 	%f18, [%rd44+-12];
	mul.f32 	%f19, %f17, %f18;
	atom.global.add.f32 	%f20, [%rd95], %f19;
	ld.global.f32 	%f21, [%rd4];
	ld.global.u32 	%r37, [%rd5];
	mul.lo.s32 	%r38, %r37, %r18;
	cvt.s64.s32 	%rd45, %r38;
	add.s64 	%rd46, %rd96, %rd45;
	shl.b64 	%rd47, %rd46, 2;
	add.s64 	%rd48, %rd27, %rd47;
	ld.global.f32 	%f22, [%rd48+-8];
	mul.f32 	%f23, %f21, %f22;
	atom.global.add.f32 	%f24, [%rd95+4], %f23;
	ld.global.f32 	%f25, [%rd4];
	ld.global.u32 	%r39, [%rd5];
	mul.lo.s32 	%r40, %r39, %r18;
	cvt.s64.s32 	%rd49, %r40;
	add.s64 	%rd50, %rd96, %rd49;
	shl.b64 	%rd51, %rd50, 2;
	add.s64 	%rd52, %rd27, %rd51;
	ld.global.f32 	%f26, [%rd52+-4];
	mul.f32 	%f27, %f25, %f26;
	atom.global.add.f32 	%f28, [%rd95+8], %f27;
	ld.global.f32 	%f29, [%rd4];
	ld.global.u32 	%r41, [%rd5];
	mul.lo.s32 	%r42, %r41, %r18;
	cvt.s64.s32 	%rd53, %r42;
	add.s64 	%rd54, %rd96, %rd53;
	shl.b64 	%rd55, %rd54, 2;
	add.s64 	%rd56, %rd27, %rd55;
	ld.global.f32 	%f30, [%rd56];
	mul.f32 	%f31, %f29, %f30;
	atom.global.add.f32 	%f32, [%rd95+12], %f31;
	add.s64 	%rd96, %rd96, 8;
	add.s32 	%r63, %r63, 8;
	add.s64 	%rd95, %rd95, 32;
	setp.ne.s32 	%p6, %r63, 0;
	@%p6 bra 	$L__BB4_7;
$L__BB4_8:
	setp.eq.s32 	%p7, %r7, 0;
	@%p7 bra 	$L__BB4_16;
	and.b32  	%r13, %r18, 3;
	setp.lt.u32 	%p8, %r7, 4;
	@%p8 bra 	$L__BB4_11;
	add.s32 	%r43, %r65, %r6;
	mul.wide.u32 	%rd57, %r43, 4;
	add.s64 	%rd58, %rd1, %rd57;
	ld.global.f32 	%f33, [%rd4];
	ld.global.u32 	%r44, [%rd5];
	mad.lo.s32 	%r45, %r44, %r18, %r65;
	mul.wide.s32 	%rd59, %r45, 4;
	add.s64 	%rd60, %rd2, %rd59;
	ld.global.f32 	%f34, [%rd60];
	mul.f32 	%f35, %f33, %f34;
	atom.global.add.f32 	%f36, [%rd58], %f35;
	cvt.u64.u32 	%rd61, %r6;
	cvt.u64.u32 	%rd62, %r65;
	add.s64 	%rd63, %rd62, %rd61;
	shl.b64 	%rd64, %rd63, 2;
	add.s64 	%rd65, %rd1, %rd64;
	ld.global.f32 	%f37, [%rd4];
	ld.global.u32 	%r46, [%rd5];
	mul.lo.s32 	%r47, %r46, %r18;
	cvt.s64.s32 	%rd66, %r47;
	add.s64 	%rd67, %rd66, %rd62;
	shl.b64 	%rd68, %rd67, 2;
	add.s64 	%rd69, %rd2, %rd68;
	ld.global.f32 	%f38, [%rd69+4];
	mul.f32 	%f39, %f37, %f38;
	atom.global.add.f32 	%f40, [%rd65+4], %f39;
	ld.global.f32 	%f41, [%rd4];
	ld.global.u32 	%r48, [%rd5];
	mul.lo.s32 	%r49, %r48, %r18;
	cvt.s64.s32 	%rd70, %r49;
	add.s64 	%rd71, %rd70, %rd62;
	shl.b64 	%rd72, %rd71, 2;
	add.s64 	%rd73, %rd2, %rd72;
	ld.global.f32 	%f42, [%rd73+8];
	mul.f32 	%f43, %f41, %f42;
	atom.global.add.f32 	%f44, [%rd65+8], %f43;
	ld.global.f32 	%f45, [%rd4];
	ld.global.u32 	%r50, [%rd5];
	mul.lo.s32 	%r51, %r50, %r18;
	cvt.s64.s32 	%rd74, %r51;
	add.s64 	%rd75, %rd74, %rd62;
	shl.b64 	%rd76, %rd75, 2;
	add.s64 	%rd77, %rd2, %rd76;
	ld.global.f32 	%f46, [%rd77+12];
	mul.f32 	%f47, %f45, %f46;
	atom.global.add.f32 	%f48, [%rd65+12], %f47;
	add.s32 	%r65, %r65, 4;
$L__BB4_11:
	setp.eq.s32 	%p9, %r13, 0;
	@%p9 bra 	$L__BB4_16;
	setp.eq.s32 	%p10, %r13, 1;
	@%p10 bra 	$L__BB4_14;
	add.s32 	%r52, %r65, %r6;
	mul.wide.u32 	%rd78, %r52, 4;
	add.s64 	%rd79, %rd1, %rd78;
	ld.global.f32 	%f49, [%rd4];
	ld.global.u32 	%r53, [%rd5];
	mad.lo.s32 	%r54, %r53, %r18, %r65;
	mul.wide.s32 	%rd80, %r54, 4;
	add.s64 	%rd81, %rd2, %rd80;
	ld.global.f32 	%f50, [%rd81];
	mul.f32 	%f51, %f49, %f50;
	atom.global.add.f32 	%f52, [%rd79], %f51;
	cvt.u64.u32 	%rd82, %r6;
	cvt.u64.u32 	%rd83, %r65;
	add.s64 	%rd84, %rd83, %rd82;
	shl.b64 	%rd85, %rd84, 2;
	add.s64 	%rd86, %rd1, %rd85;
	ld.global.f32 	%f53, [%rd4];
	ld.global.u32 	%r55, [%rd5];
	mul.lo.s32 	%r56, %r55, %r18;
	cvt.s64.s32 	%rd87, %r56;
	add.s64 	%rd88, %rd87, %rd83;
	shl.b64 	%rd89, %rd88, 2;
	add.s64 	%rd90, %rd2, %rd89;
	ld.global.f32 	%f54, [%rd90+4];
	mul.f32 	%f55, %f53, %f54;
	atom.global.add.f32 	%f56, [%rd86+4], %f55;
	add.s32 	%r65, %r65, 2;
$L__BB4_14:
	and.b32  	%r57, %r18, 1;
	setp.eq.b32 	%p11, %r57, 1;
	not.pred 	%p12, %p11;
	@%p12 bra 	$L__BB4_16;
	add.s32 	%r58, %r65, %r6;
	mul.wide.u32 	%rd91, %r58, 4;
	add.s64 	%rd92, %rd1, %rd91;
	ld.global.f32 	%f57, [%rd4];
	ld.global.u32 	%r59, [%rd5];
	mad.lo.s32 	%r60, %r59, %r18, %r65;
	mul.wide.s32 	%rd93, %r60, 4;
	add.s64 	%rd94, %rd2, %rd93;
	ld.global.f32 	%f58, [%rd94];
	mul.f32 	%f59, %f57, %f58;
	atom.global.add.f32 	%f60, [%rd92], %f59;
$L__BB4_16:
	ret;

}


// ===== COMPILED SASS (sm_100) =====

	.target	sm_100

	.elftype	@"ET_EXEC"


//--------------------- .note.nv.tkinfo           --------------------------
	.section	.note.nv.tkinfo,"",@"SHT_NOTE"
	.sectionflags	@"SHF_NOTE_NV_TKINFO"
	.tkinfo
        /*0018*/ 	.word	0x00000002
        /*0030*/ 	.string	""
        /*0030*/ 	.string	"ptxas"
        /*0030*/ 	.string	"Cuda compilation tools, release 13.0, V13.0.88"
        /*0030*/ 	.string	"Build cuda_13.0.r13.0/compiler.36424714_0"
        /*0030*/ 	.string	"-arch sm_100 -m 64 "



//--------------------- .note.nv.cuinfo           --------------------------
	.section	.note.nv.cuinfo,"",@"SHT_NOTE"
	.sectionflags	@"SHF_NOTE_NV_CUINFO"
        /*0018*/ 	.short	0x0002
        /*001a*/ 	.short	0x0064
        /*001c*/ 	.short	0x0082
	.zero		2


//--------------------- .nv.info                  --------------------------
	.section	.nv.info,"",@"SHT_CUDA_INFO"
	.align	4


	//----- nvinfo : EIATTR_REGCOUNT
	.align		4
        /*0000*/ 	.byte	0x04, 0x2f
        /*0002*/ 	.short	(.L_1 - .L_0)
	.align		4
.L_0:
        /*0004*/ 	.word	index@(_Z14denseMatrixMulPKfS0_Pfi)
        /*0008*/ 	.word	0x00000018


	//----- nvinfo : EIATTR_FRAME_SIZE
	.align		4
.L_1:
        /*000c*/ 	.byte	0x04, 0x11
        /*000e*/ 	.short	(.L_3 - .L_2)
	.align		4
.L_2:
        /*0010*/ 	.word	index@(_Z14denseMatrixMulPKfS0_Pfi)
        /*0014*/ 	.word	0x00000000


	//----- nvinfo : EIATTR_REGCOUNT
	.align		4
.L_3:
        /*0018*/ 	.byte	0x04, 0x2f
        /*001a*/ 	.short	(.L_5 - .L_4)
	.align		4
.L_4:
        /*001c*/ 	.word	index@(_Z20denseMatrixMulTensorPK6__halfS1_Pf)
        /*0020*/ 	.word	0x00000020


	//----- nvinfo : EIATTR_FRAME_SIZE
	.align		4
.L_5:
        /*0024*/ 	.byte	0x04, 0x11
        /*0026*/ 	.short	(.L_7 - .L_6)
	.align		4
.L_6:
        /*0028*/ 	.word	index@(_Z20denseMatrixMulTensorPK6__halfS1_Pf)
        /*002c*/ 	.word	0x00000000


	//----- nvinfo : EIATTR_REGCOUNT
	.align		4
.L_7:
        /*0030*/ 	.byte	0x04, 0x2f
        /*0032*/ 	.short	(.L_9 - .L_8)
	.align		4
.L_8:
        /*0034*/ 	.word	index@(_Z17sparceMatrixMult1PKiS0_PKfS2_Pfi)
        /*0038*/ 	.word	0x00000014


	//----- nvinfo : EIATTR_FRAME_SIZE
	.align		4
.L_9:
        /*003c*/ 	.byte	0x04, 0x11
        /*003e*/ 	.short	(.L_11 - .L_10)
	.align		4
.L_10:
        /*0040*/ 	.word	index@(_Z17sparceMatrixMult1PKiS0_PKfS2_Pfi)
        /*0044*/ 	.word	0x00000000


	//----- nvinfo : EIATTR_REGCOUNT
	.align		4
.L_11:
        /*0048*/ 	.byte	0x04, 0x2f
        /*004a*/ 	.short	(.L_13 - .L_12)
	.align		4
.L_12:
        /*004c*/ 	.word	index@(_Z17sparceMatrixMult2PKiS0_PKfS2_Pfi)
        /*0050*/ 	.word	0x00000012


	//----- nvinfo : EIATTR_FRAME_SIZE
	.align		4
.L_13:
        /*0054*/ 	.byte	0x04, 0x11
        /*0056*/ 	.short	(.L_15 - .L_14)
	.align		4
.L_14:
        /*0058*/ 	.word	index@(_Z17sparceMatrixMult2PKiS0_PKfS2_Pfi)
        /*005c*/ 	.word	0x00000000


	//----- nvinfo : EIATTR_REGCOUNT
	.align		4
.L_15:
        /*0060*/ 	.byte	0x04, 0x2f
        /*0062*/ 	.short	(.L_17 - .L_16)
	.align		4
.L_16:
        /*0064*/ 	.word	index@(_Z17sparceMatrixMult3PKiS0_PKfS2_Pfi)
        /*0068*/ 	.word	0x00000016


	//----- nvinfo : EIATTR_FRAME_SIZE
	.align		4
.L_17:
        /*006c*/ 	.byte	0x04, 0x11
        /*006e*/ 	.short	(.L_19 - .L_18)
	.align		4
.L_18:
        /*0070*/ 	.word	index@(_Z17sparceMatrixMult3PKiS0_PKfS2_Pfi)
        /*0074*/ 	.word	0x00000000


	//----- nvinfo : EIATTR_MIN_STACK_SIZE
	.align		4
.L_19:
        /*0078*/ 	.byte	0x04, 0x12
        /*007a*/ 	.short	(.L_21 - .L_20)
	.align		4
.L_20:
        /*007c*/ 	.word	index@(_Z17sparceMatrixMult3PKiS0_PKfS2_Pfi)
        /*0080*/ 	.word	0x00000000


	//----- nvinfo : EIATTR_MIN_STACK_SIZE
	.align		4
.L_21:
        /*0084*/ 	.byte	0x04, 0x12
        /*0086*/ 	.short	(.L_23 - .L_22)
	.align		4
.L_22:
        /*0088*/ 	.word	index@(_Z17sparceMatrixMult2PKiS0_PKfS2_Pfi)
        /*008c*/ 	.word	0x00000000


	//----- nvinfo : EIATTR_MIN_STACK_SIZE
	.align		4
.L_23:
        /*0090*/ 	.byte	0x04, 0x12
        /*0092*/ 	.short	(.L_25 - .L_24)
	.align		4
.L_24:
        /*0094*/ 	.word	index@(_Z17sparceMatrixMult1PKiS0_PKfS2_Pfi)
        /*0098*/ 	.word	0x00000000


	//----- nvinfo : EIATTR_MIN_STACK_SIZE
	.align		4
.L_25:
        /*009c*/ 	.byte	0x04, 0x12
        /*009e*/ 	.short	(.L_27 - .L_26)
	.align		4
.L_26:
        /*00a0*/ 	.word	index@(_Z20denseMatrixMulTensorPK6__halfS1_Pf)
        /*00a4*/ 	.word	0x00000000


	//----- nvinfo : EIATTR_MIN_STACK_SIZE
	.align		4
.L_27:
        /*00a8*/ 	.byte	0x04, 0x12
        /*00aa*/ 	.short	(.L_29 - .L_28)
	.align		4
.L_28:
        /*00ac*/ 	.word	index@(_Z14denseMatrixMulPKfS0_Pfi)
        /*00b0*/ 	.word	0x00000000
.L_29:


//--------------------- .nv.compat                --------------------------
	.section	.nv.compat,"",@"SHT_CUDA_COMPAT_INFO"
	.align	4
        /*0000*/ 	.byte	0x02, 0x09, 0x00, 0x00, 0x02, 0x02, 0x01, 0x00, 0x02, 0x05, 0x05, 0x00, 0x03, 0x07, 0x01, 0x01
        /*0010*/ 	.byte	0x02, 0x03, 0x00, 0x00, 0x02, 0x06, 0x01, 0x00, 0x04, 0x0b, 0x08, 0x00, 0x09, 0x00, 0x00, 0x00
        /*0020*/ 	.byte	0x00, 0x00, 0x00, 0x00


//--------------------- .nv.info._Z17sparceMatrixMult3PKiS0_PKfS2_Pfi --------------------------
	.section	.nv.info._Z17sparceMatrixMult3PKiS0_PKfS2_Pfi,"",@"SHT_CUDA_INFO"
	.sectionflags	@""
	.align	4


	//----- nvinfo : EIATTR_CUDA_API_VERSION
	.align		4
        /*0000*/ 	.byte	0x04, 0x37
        /*0002*/ 	.short	(.L_31 - .L_30)
.L_30:
        /*0004*/ 	.word	0x00000082


	//----- nvinfo : EIATTR_KPARAM_INFO
	.align		4
.L_31:
        /*0008*/ 	.byte	0x04, 0x17
        /*000a*/ 	.short	(.L_33 - .L_32)
.L_32:
        /*000c*/ 	.word	0x00000000
        /*0010*/ 	.short	0x0005
        /*0012*/ 	.short	0x0028
        /*0014*/ 	.byte	0x00, 0xf0, 0x11, 0x00


	//----- nvinfo : EIATTR_KPARAM_INFO
	.align		4
.L_33:
        /*0018*/ 	.byte	0x04, 0x17
        /*001a*/ 	.short	(.L_35 - .L_34)
.L_34:
        /*001c*/ 	.word	0x00000000
        /*0020*/ 	.short	0x0004
        /*0022*/ 	.short	0x0020
        /*0024*/ 	.byte	0x00, 0xf5, 0x21, 0x00


	//----- nvinfo : EIATTR_KPARAM_INFO
	.align		4
.L_35:
        /*0028*/ 	.byte	0x04, 0x17
        /*002a*/ 	.short	(.L_37 - .L_36)
.L_36:
        /*002c*/ 	.word	0x00000000
        /*0030*/ 	.short	0x0003
        /*0032*/ 	.short	0x0018
        /*0034*/ 	.byte	0x00, 0xf5, 0x21, 0x00


	//----- nvinfo : EIATTR_KPARAM_INFO
	.align		4
.L_37:
        /*0038*/ 	.byte	0x04, 0x17
        /*003a*/ 	.short	(.L_39 - .L_38)
.L_38:
        /*003c*/ 	.word	0x00000000
        /*0040*/ 	.short	0x0002
        /*0042*/ 	.short	0x0010
        /*0044*/ 	.byte	0x00, 0xf5, 0x21, 0x00


	//----- nvinfo : EIATTR_KPARAM_INFO
	.align		4
.L_39:
        /*0048*/ 	.byte	0x04, 0x17
        /*004a*/ 	.short	(.L_41 - .L_40)
.L_40:
        /*004c*/ 	.word	0x00000000
        /*0050*/ 	.short	0x0001
        /*0052*/ 	.short	0x0008
        /*0054*/ 	.byte	0x00, 0xf5, 0x21, 0x00


	//----- nvinfo : EIATTR_KPARAM_INFO
	.align		4
.L_41:
        /*0058*/ 	.byte	0x04, 0x17
        /*005a*/ 	.short	(.L_43 - .L_42)
.L_42:
        /*005c*/ 	.word	0x00000000
        /*0060*/ 	.short	0x0000
        /*0062*/ 	.short	0x0000
        /*0064*/ 	.byte	0x00, 0xf5, 0x21, 0x00


	//----- nvinfo : EIATTR_SPARSE_MMA_MASK
	.align		4
.L_43:
        /*0068*/ 	.byte	0x03, 0x50
        /*006a*/ 	.short	0x0000


	//----- nvinfo : EIATTR_MAXREG_COUNT
	.align		4
        /*006c*/ 	.byte	0x03, 0x1b
        /*006e*/ 	.short	0x00ff


	//----- nvinfo : EIATTR_MERCURY_ISA_VERSION
	.align		4
        /*0070*/ 	.byte	0x03, 0x5f
        /*0072*/ 	.short	0x0101


	//----- nvinfo : EIATTR_VRC_CTA_INIT_COUNT
	.align		4
        /*0074*/ 	.byte	0x02, 0x4a
	.zero		1
	.zero		1


	//----- nvinfo : EIATTR_EXIT_INSTR_OFFSETS
	.align		4
        /*0078*/ 	.byte	0x04, 0x1c
        /*007a*/ 	.short	(.L_45 - .L_44)


	//   ....[0]....
.L_44:
        /*007c*/ 	.word	0x000000b0


	//   ....[1]....
        /*0080*/ 	.word	0x000001c0


	//   ....[2]....
        /*0084*/ 	.word	0x000008a0


	//   ....[3]....
        /*0088*/ 	.word	0x00000bf0


	//   ....[4]....
        /*008c*/ 	.word	0x00000e00


	//   ....[5]....
        /*0090*/ 	.word	0x00000ec0


	//----- nvinfo : EIATTR_CRS_STACK_SIZE
	.align		4
.L_45:
        /*0094*/ 	.byte	0x04, 0x1e
        /*0096*/ 	.short	(.L_47 - .L_46)
.L_46:
        /*0098*/ 	.word	0x00000000


	//----- nvinfo : EIATTR_CBANK_PARAM_SIZE
	.align		4
.L_47:
        /*009c*/ 	.byte	0x03, 0x19
        /*009e*/ 	.short	0x002c


	//----- nvinfo : EIATTR_PARAM_CBANK
	.align		4
        /*00a0*/ 	.byte	0x04, 0x0a
        /*00a2*/ 	.short	(.L_49 - .L_48)
	.align		4
.L_48:
        /*00a4*/ 	.word	index@(.nv.constant0._Z17sparceMatrixMult3PKiS0_PKfS2_Pfi)
        /*00a8*/ 	.short	0x0380
        /*00aa*/ 	.short	0x002c


	//----- nvinfo : EIATTR_SW_WAR
	.align		4
.L_49:
        /*00ac*/ 	.byte	0x04, 0x36
        /*00ae*/ 	.short	(.L_51 - .L_50)
.L_50:
        /*00b0*/ 	.word	0x00000008
.L_51:


//--------------------- .nv.info._Z17sparceMatrixMult2PKiS0_PKfS2_Pfi --------------------------
	.section	.nv.info._Z17sparceMatrixMult2PKiS0_PKfS2_Pfi,"",@"SHT_CUDA_INFO"
	.sectionflags	@""
	.align	4


	//----- nvinfo : EIATTR_CUDA_API_VERSION
	.align		4
        /*0000*/ 	.byte	0x04, 0x37
        /*0002*/ 	.short	(.L_53 - .L_52)
.L_52:
        /*0004*/ 	.word	0x00000082


	//----- nvinfo : EIATTR_KPARAM_INFO
	.align		4
.L_53:
        /*0008*/ 	.byte	0x04, 0x17
        /*000a*/ 	.short	(.L_55 - .L_54)
.L_54:
        /*000c*/ 	.word	0x00000000
        /*0010*/ 	.short	0x0005
        /*0012*/ 	.short	0x0028
        /*0014*/ 	.byte	0x00, 0xf0, 0x11, 0x00


	//----- nvinfo : EIATTR_KPARAM_INFO
	.align		4
.L_55:
        /*0018*/ 	.byte	0x04, 0x17
        /*001a*/ 	.short	(.L_57 - .L_56)
.L_56:
        /*001c*/ 	.word	0x00000000
        /*0020*/ 	.short	0x0004
        /*0022*/ 	.short	0x0020
        /*0024*/ 	.byte	0x00, 0xf5, 0x21, 0x00


	//----- nvinfo : EIATTR_KPARAM_INFO
	.align		4
.L_57:
        /*0028*/ 	.byte	0x04, 0x17
        /*002a*/ 	.short	(.L_59 - .L_58)
.L_58:
        /*002c*/ 	.word	0x00000000
        /*0030*/ 	.short	0x0003
        /*0032*/ 	.short	0x0018
        /*0034*/ 	.byte	0x00, 0xf5, 0x21, 0x00


	//----- nvinfo : EIATTR_KPARAM_INFO
	.align		4
.L_59:
        /*0038*/ 	.byte	0x04, 0x17
        /*003a*/ 	.short	(.L_61 - .L_60)
.L_60:
        /*003c*/ 	.word	0x00000000
        /*0040*/ 	.short	0x0002
        /*0042*/ 	.short	0x0010
        /*0044*/ 	.byte	0x00, 0xf5, 0x21, 0x00


	//----- nvinfo : EIATTR_KPARAM_INFO
	.align		4
.L_61:
        /*0048*/ 	.byte	0x04, 0x17
        /*004a*/ 	.short	(.L_63 - .L_62)
.L_62:
        /*004c*/ 	.word	0x00000000
        /*0050*/ 	.short	0x0001
        /*0052*/ 	.short	0x0008
        /*0054*/ 	.byte	0x00, 0xf5, 0x21, 0x00


	//----- nvinfo : EIATTR_KPARAM_INFO
	.align		4
.L_63:
        /*0058*/ 	.byte	0x04, 0x17
        /*005a*/ 	.short	(.L_65 - .L_64)
.L_64:
        /*005c*/ 	.word	0x00000000
        /*0060*/ 	.short	0x0000
        /*0062*/ 	.short	0x0000
        /*0064*/ 	.byte	0x00, 0xf5, 0x21, 0x00


	//----- nvinfo : EIATTR_SPARSE_MMA_MASK
	.align		4
.L_65:
        /*0068*/ 	.byte	0x03, 0x50
        /*006a*/ 	.short	0x0000


	//----- nvinfo : EIATTR_MAXREG_COUNT
	.align		4
        /*006c*/ 	.byte	0x03, 0x1b
        /*006e*/ 	.short	0x00ff


	//----- nvinfo : EIATTR_MERCURY_ISA_VERSION
	.align		4
        /*0070*/ 	.byte	0x03, 0x5f
        /*0072*/ 	.short	0x0101


	//----- nvinfo : EIATTR_VRC_CTA_INIT_COUNT
	.align		4
        /*0074*/ 	.byte	0x02, 0x4a
	.zero		1
	.zero		1


	//----- nvinfo : EIATTR_EXIT_INSTR_OFFSETS
	.align		4
        /*0078*/ 	.byte	0x04, 0x1c
        /*007a*/ 	.short	(.L_67 - .L_66)


	//   ....[0]....
.L_66:
        /*007c*/ 	.word	0x00000080


	//   ....[1]....
        /*0080*/ 	.word	0x000002a0


	//----- nvinfo : EIATTR_CBANK_PARAM_SIZE
	.align		4
.L_67:
        /*0084*/ 	.byte	0x03, 0x19
        /*0086*/ 	.short	0x002c


	//----- nvinfo : EIATTR_PARAM_CBANK
	.align		4
        /*0088*/ 	.byte	0x04, 0x0a
        /*008a*/ 	.short	(.L_69 - .L_68)
	.align		4
.L_68:
        /*008c*/ 	.word	index@(.nv.constant0._Z17sparceMatrixMult2PKiS0_PKfS2_Pfi)
        /*0090*/ 	.short	0x0380
        /*0092*/ 	.short	0x002c


	//----- nvinfo : EIATTR_SW_WAR
	.align		4
.L_69:
        /*0094*/ 	.byte	0x04, 0x36
        /*0096*/ 	.short	(.L_71 - .L_70)
.L_70:
        /*0098*/ 	.word	0x00000008
.L_71:


//--------------------- .nv.info._Z17sparceMatrixMult1PKiS0_PKfS2_Pfi --------------------------
	.section	.nv.info._Z17sparceMatrixMult1PKiS0_PKfS2_Pfi,"",@"SHT_CUDA_INFO"
	.sectionflags	@""
	.align	4


	//----- nvinfo : EIATTR_CUDA_API_VERSION
	.align		4
        /*0000*/ 	.byte	0x04, 0x37
        /*0002*/ 	.short	(.L_73 - .L_72)
.L_72:
        /*0004*/ 	.word	0x00000082


	//----- nvinfo : EIATTR_KPARAM_INFO
	.align		4
.L_73:
        /*0008*/ 	.byte	0x04, 0x17
        /*000a*/ 	.short	(.L_75 - .L_74)
.L_74:
        /*000c*/ 	.word	0x00000000
        /*0010*/ 	.short	0x0005
        /*0012*/ 	.short	0x0028
        /*0014*/ 	.byte	0x00, 0xf0, 0x11, 0x00


	//----- nvinfo : EIATTR_KPARAM_INFO
	.align		4
.L_75:
        /*0018*/ 	.byte	0x04, 0x17
        /*001a*/ 	.short	(.L_77 - .L_76)
.L_76:
        /*001c*/ 	.word	0x00000000
        /*0020*/ 	.short	0x0004
        /*0022*/ 	.short	0x0020
        /*0024*/ 	.byte	0x00, 0xf5, 0x21, 0x00


	//----- nvinfo : EIATTR_KPARAM_INFO
	.align		4
.L_77:
        /*0028*/ 	.byte	0x04, 0x17
        /*002a*/ 	.short	(.L_79 - .L_78)
.L_78:
        /*002c*/ 	.word	0x00000000
        /*0030*/ 	.short	0x0003
        /*0032*/ 	.short	0x0018
        /*0034*/ 	.byte	0x00, 0xf5, 0x21, 0x00


	//----- nvinfo : EIATTR_KPARAM_INFO
	.align		4
.L_79:
        /*0038*/ 	.byte	0x04, 0x17
        /*003a*/ 	.short	(.L_81 - .L_80)
.L_80:
        /*003c*/ 	.word	0x00000000
        /*0040*/ 	.short	0x0002
        /*0042*/ 	.short	0x0010
        /*0044*/ 	.byte	0x00, 0xf5, 0x21, 0x00


	//----- nvinfo : EIATTR_KPARAM_INFO
	.align		4
.L_81:
        /*0048*/ 	.byte	0x04, 0x17
        /*004a*/ 	.short	(.L_83 - .L_82)
.L_82:
        /*004c*/ 	.word	0x00000000
        /*0050*/ 	.short	0x0001
        /*0052*/ 	.short	0x0008
        /*0054*/ 	.byte	0x00, 0xf5, 0x21, 0x00


	//----- nvinfo : EIATTR_KPARAM_INFO
	.align		4
.L_83:
        /*0058*/ 	.byte	0x04, 0x17
        /*005a*/ 	.short	(.L_85 - .L_84)
.L_84:
        /*005c*/ 	.word	0x00000000
        /*0060*/ 	.short	0x0000
        /*0062*/ 	.short	0x0000
        /*0064*/ 	.byte	0x00, 0xf5, 0x21, 0x00


	//----- nvinfo : EIATTR_SPARSE_MMA_MASK
	.align		4
.L_85:
        /*0068*/ 	.byte	0x03, 0x50
        /*006a*/ 	.short	0x0000


	//----- nvinfo : EIATTR_MAXREG_COUNT
	.align		4
        /*006c*/ 	.byte	0x03, 0x1b
        /*006e*/ 	.short	0x00ff


	//----- nvinfo : EIATTR_MERCURY_ISA_VERSION
	.align		4
        /*0070*/ 	.byte	0x03, 0x5f
        /*0072*/ 	.short	0x0101


	//----- nvinfo : EIATTR_VRC_CTA_INIT_COUNT
	.align		4
        /*0074*/ 	.byte	0x02, 0x4a
	.zero		1
	.zero		1


	//----- nvinfo : EIATTR_EXIT_INSTR_OFFSETS
	.align		4
        /*0078*/ 	.byte	0x04, 0x1c
        /*007a*/ 	.short	(.L_87 - .L_86)


	//   ....[0]....
.L_86:
        /*007c*/ 	.word	0x000000c0


	//   ....[1]....
        /*0080*/ 	.word	0x00000130


	//   ....[2]....
        /*0084*/ 	.word	0x00000290


	//----- nvinfo : EIATTR_CRS_STACK_SIZE
	.align		4
.L_87:
        /*0088*/ 	.byte	0x04, 0x1e
        /*008a*/ 	.short	(.L_89 - .L_88)
.L_88:
        /*008c*/ 	.word	0x00000000


	//----- nvinfo : EIATTR_CBANK_PARAM_SIZE
	.align		4
.L_89:
        /*0090*/ 	.byte	0x03, 0x19
        /*0092*/ 	.short	0x002c


	//----- nvinfo : EIATTR_PARAM_CBANK
	.align		4
        /*0094*/ 	.byte	0x04, 0x0a
        /*0096*/ 	.short	(.L_91 - .L_90)
	.align		4
.L_90:
        /*0098*/ 	.word	index@(.nv.constant0._Z17sparceMatrixMult1PKiS0_PKfS2_Pfi)
        /*009c*/ 	.short	0x0380
        /*009e*/ 	.short	0x002c


	//----- nvinfo : EIATTR_SW_WAR
	.align		4
.L_91:
        /*00a0*/ 	.byte	0x04, 0x36
        /*00a2*/ 	.short	(.L_93 - .L_92)
.L_92:
        /*00a4*/ 	.word	0x00000008
.L_93:


//--------------------- .nv.info._Z20denseMatrixMulTensorPK6__halfS1_Pf --------------------------
	.section	.nv.info._Z20denseMatrixMulTensorPK6__halfS1_Pf,"",@"SHT_CUDA_INFO"
	.sectionflags	@""
	.align	4


	//----- nvinfo : EIATTR_CUDA_API_VERSION
	.align		4
        /*0000*/ 	.byte	0x04, 0x37
        /*0002*/ 	.short	(.L_95 - .L_94)
.L_94:
        /*0004*/ 	.word	0x00000082


	//----- nvinfo : EIATTR_KPARAM_INFO
	.align		4
.L_95:
        /*0008*/ 	.byte	0x04, 0x17
        /*000a*/ 	.short	(.L_97 - .L_96)
.L_96:
        /*000c*/ 	.word	0x00000000
        /*0010*/ 	.short	0x0002
        /*0012*/ 	.short	0x0010
        /*0014*/ 	.byte	0x00, 0xf5, 0x21, 0x00


	//----- nvinfo : EIATTR_KPARAM_INFO
	.align		4
.L_97:
        /*0018*/ 	.byte	0x04, 0x17
        /*001a*/ 	.short	(.L_99 - .L_98)
.L_98:
        /*001c*/ 	.word	0x00000000
        /*0020*/ 	.short	0x0001
        /*0022*/ 	.short	0x0008
        /*0024*/ 	.byte	0x00, 0xf5, 0x21, 0x00


	//----- nvinfo : EIATTR_KPARAM_INFO
	.align		4
.L_99:
        /*0028*/ 	.byte	0x04, 0x17
        /*002a*/ 	.short	(.L_101 - .L_100)
.L_100:
        /*002c*/ 	.word	0x00000000
        /*0030*/ 	.short	0x0000
        /*0032*/ 	.short	0x0000
        /*0034*/ 	.byte	0x00, 0xf5, 0x21, 0x00


	//----- nvinfo : EIATTR_SPARSE_MMA_MASK
	.align		4
.L_101:
        /*0038*/ 	.byte	0x03, 0x50
        /*003a*/ 	.short	0x0000


	//----- nvinfo : EIATTR_WMMA_USED
	.align		4
        /*003c*/ 	.byte	0x01, 0x2b
	.zero		2


	//----- nvinfo : EIATTR_MAXREG_COUNT
	.align		4
        /*0040*/ 	.byte	0x03, 0x1b
        /*0042*/ 	.short	0x00ff


	//----- nvinfo : EIATTR_MERCURY_ISA_VERSION
	.align		4
        /*0044*/ 	.byte	0x03, 0x5f
        /*0046*/ 	.short	0x0101


	//----- nvinfo : EIATTR_VRC_CTA_INIT_COUNT
	.align		4
        /*0048*/ 	.byte	0x02, 0x4a
	.zero		1
	.zero		1


	//----- nvinfo : EIATTR_EXIT_INSTR_OFFSETS
	.align		4
        /*004c*/ 	.byte	0x04, 0x1c
        /*004e*/ 	.short	(.L_103 - .L_102)


	//   ....[0]....
.L_102:
        /*0050*/ 	.word	0x00000070


	//   ....[1]....
        /*0054*/ 	.word	0x00001120


	//----- nvinfo : EIATTR_CBANK_PARAM_SIZE
	.align		4
.L_103:
        /*0058*/ 	.byte	0x03, 0x19
        /*005a*/ 	.short	0x0018


	//----- nvinfo : EIATTR_PARAM_CBANK
	.align		4
        /*005c*/ 	.byte	0x04, 0x0a
        /*005e*/ 	.short	(.L_105 - .L_104)
	.align		4
.L_104:
        /*0060*/ 	.word	index@(.nv.constant0._Z20denseMatrixMulTensorPK6__halfS1_Pf)
        /*0064*/ 	.short	0x0380
        /*0066*/ 	.short	0x0018


	//----- nvinfo : EIATTR_SW_WAR
	.align		4
.L_105:
        /*0068*/ 	.byte	0x04, 0x36
        /*006a*/ 	.short	(.L_107 - .L_106)
.L_106:
        /*006c*/ 	.word	0x00000008
.L_107:


//--------------------- .nv.info._Z14denseMatrixMulPKfS0_Pfi --------------------------
	.section	.nv.info._Z14denseMatrixMulPKfS0_Pfi,"",@"SHT_CUDA_INFO"
	.sectionflags	@""
	.align	4


	//----- nvinfo : EIATTR_CUDA_API_VERSION
	.align		4
        /*0000*/ 	.byte	0x04, 0x37
        /*0002*/ 	.short	(.L_109 - .L_108)
.L_108:
        /*0004*/ 	.word	0x00000082


	//----- nvinfo : EIATTR_KPARAM_INFO
	.align		4
.L_109:
        /*0008*/ 	.byte	0x04, 0x17
        /*000a*/ 	.short	(.L_111 - .L_110)
.L_110:
        /*000c*/ 	.word	0x00000000
        /*0010*/ 	.short	0x0003
        /*0012*/ 	.short	0x0018
        /*0014*/ 	.byte	0x00, 0xf0, 0x11, 0x00


	//----- nvinfo : EIATTR_KPARAM_INFO
	.align		4
.L_111:
        /*0018*/ 	.byte	0x04, 0x17
        /*001a*/ 	.short	(.L_113 - .L_112)
.L_112:
        /*001c*/ 	.word	0x00000000
        /*0020*/ 	.short	0x0002
        /*0022*/ 	.short	0x0010
        /*0024*/ 	.byte	0x00, 0xf5, 0x21, 0x00


	//----- nvinfo : EIATTR_KPARAM_INFO
	.align		4
.L_113:
        /*0028*/ 	.byte	0x04, 0x17
        /*002a*/ 	.short	(.L_115 - .L_114)
.L_114:
        /*002c*/ 	.word	0x00000000
        /*0030*/ 	.short	0x0001
        /*0032*/ 	.short	0x0008
        /*0034*/ 	.byte	0x00, 0xf5, 0x21, 0x00


	//----- nvinfo : EIATTR_KPARAM_INFO
	.align		4
.L_115:
        /*0038*/ 	.byte	0x04, 0x17
        /*003a*/ 	.short	(.L_117 - .L_116)
.L_116:
        /*003c*/ 	.word	0x00000000
        /*0040*/ 	.short	0x0000
        /*0042*/ 	.short	0x0000
        /*0044*/ 	.byte	0x00, 0xf5, 0x21, 0x00


	//----- nvinfo : EIATTR_SPARSE_MMA_MASK
	.align		4
.L_117:
        /*0048*/ 	.byte	0x03, 0x50
        /*004a*/ 	.short	0x0000


	//----- nvinfo : EIATTR_MAXREG_COUNT
	.align		4
        /*004c*/ 	.byte	0x03, 0x1b
        /*004e*/ 	.short	0x00ff


	//----- nvinfo : EIATTR_MERCURY_ISA_VERSION
	.align		4
        /*0050*/ 	.byte	0x03, 0x5f
        /*0052*/ 	.short	0x0101


	//----- nvinfo : EIATTR_VRC_CTA_INIT_COUNT
	.align		4
        /*0054*/ 	.byte	0x02, 0x4a
	.zero		1
	.zero		1


	//----- nvinfo : EIATTR_EXIT_INSTR_OFFSETS
	.align		4
        /*0058*/ 	.byte	0x04, 0x1c
        /*005a*/ 	.short	(.L_119 - .L_118)


	//   ....[0]....
.L_118:
        /*005c*/ 	.word	0x000000e0


	//   ....[1]....
        /*0060*/ 	.word	0x00000650


	//   ....[2]....
        /*0064*/ 	.word	0x000008c0


	//   ....[3]....
        /*0068*/ 	.word	0x00000a80


	//   ....[4]....
        /*006c*/ 	.word	0x00000b30


	//----- nvinfo : EIATTR_CBANK_PARAM_SIZE
	.align		4
.L_119:
        /*0070*/ 	.byte	0x03, 0x19
        /*0072*/ 	.short	0x001c


	//----- nvinfo : EIATTR_PARAM_CBANK
	.align		4
        /*0074*/ 	.byte	0x04, 0x0a
        /*0076*/ 	.short	(.L_121 - .L_120)
	.align		4
.L_120:
        /*0078*/ 	.word	index@(.nv.constant0._Z14denseMatrixMulPKfS0_Pfi)
        /*007c*/ 	.short	0x0380
        /*007e*/ 	.short	0x001c


	//----- nvinfo : EIATTR_SW_WAR
	.align		4
.L_121:
        /*0080*/ 	.byte	0x04, 0x36
        /*0082*/ 	.short	(.L_123 - .L_122)
.L_122:
        /*0084*/ 	.word	0x00000008
.L_123:


//--------------------- .nv.callgraph             --------------------------
	.section	.nv.callgraph,"",@"SHT_CUDA_CALLGRAPH"
	.align	4
	.sectionentsize	8
	.align		4
        /*0000*/ 	.word	0x00000000
	.align		4
        /*0004*/ 	.word	0xffffffff
	.align		4
        /*0008*/ 	.word	0x00000000
	.align		4
        /*000c*/ 	.word	0xfffffffe
	.align		4
        /*0010*/ 	.word	0x00000000
	.align		4
        /*0014*/ 	.word	0xfffffffd
	.align		4
        /*0018*/ 	.word	0x00000000
	.align		4
        /*001c*/ 	.word	0xfffffffc


//--------------------- .text._Z17sparceMatrixMult3PKiS0_PKfS2_Pfi --------------------------
	.section	.text._Z17sparceMatrixMult3PKiS0_PKfS2_Pfi,"ax",@progbits
	.align	128
        .global         _Z17sparceMatrixMult3PKiS0_PKfS2_Pfi
        .type           _Z17sparceMatrixMult3PKiS0_PKfS2_Pfi,@function
        .size           _Z17sparceMatrixMult3PKiS0_PKfS2_Pfi,(.L_x_21 - _Z17sparceMatrixMult3PKiS0_PKfS2_Pfi)
        .other          _Z17sparceMatrixMult3PKiS0_PKfS2_Pfi,@"STO_CUDA_ENTRY STV_DEFAULT"
_Z17sparceMatrixMult3PKiS0_PKfS2_Pfi:
.text._Z17sparceMatrixMult3PKiS0_PKfS2_Pfi:
[----:B------:R-:W-:Y:S08]  /*0000*/  LDC R1, c[0x0][0x37c] ;  /* 0x0000df00ff017b82 */ /* 0x000ff00000000800 */
[----:B------:R-:W0:Y:S01]  /*0010*/  LDC R9, c[0x0][0x3a8] ;  /* 0x0000ea00ff097b82 */ /* 0x000e220000000800 */
[----:B------:R-:W1:Y:S07]  /*0020*/  LDCU.64 UR8, c[0x0][0x358] ;  /* 0x00006b00ff0877ac */ /* 0x000e6e0008000a00 */
[----:B------:R-:W0:Y:S02]  /*0030*/  LDC.64 R2, c[0x0][0x380] ;  /* 0x0000e000ff027b82 */ /* 0x000e240000000a00 */
[----:B0-----:R-:W-:-:S06]  /*0040*/  IMAD.WIDE R2, R9, 0x4, R2 ;  /* 0x0000000409027825 */ /* 0x001fcc00078e0202 */
[----:B-1----:R-:W2:Y:S01]  /*0050*/  LDG.E R2, desc[UR8][R2.64] ;  /* 0x0000000802027981 */ /* 0x002ea2000c1e1900 */
[----:B------:R-:W0:Y:S01]  /*0060*/  LDCU UR4, c[0x0][0x360] ;  /* 0x00006c00ff0477ac */ /* 0x000e220008000800 */
[----:B------:R-:W0:Y:S01]  /*0070*/  S2R R7, SR_CTAID.X ;  /* 0x0000000000077919 */ /* 0x000e220000002500 */
[----:B------:R-:W0:Y:S02]  /*0080*/  S2R R0, SR_TID.X ;  /* 0x0000000000007919 */ /* 0x000e240000002100 */
[----:B0-----:R-:W-:-:S05]  /*0090*/  IMAD R7, R7, UR4, R0 ;  /* 0x0000000407077c24 */ /* 0x001fca000f8e0200 */
[----:B--2---:R-:W-:-:S13]  /*00a0*/  ISETP.GE.AND P0, PT, R7, R2, PT ;  /* 0x000000020700720c */ /* 0x004fda0003f06270 */
[----:B------:R-:W-:Y:S05]  /*00b0*/  @P0 EXIT ;  /* 0x000000000000094d */ /* 0x000fea0003800000 */
[----:B------:R-:W0:Y:S01]  /*00c0*/  LDC.64 R4, c[0x0][0x380] ;  /* 0x0000e000ff047b82 */ /* 0x000e220000000a00 */
[----:B------:R-:W-:Y:S01]  /*00d0*/  BSSY.RECONVERGENT B0, `(.L_x_0) ;  /* 0x000000c000007945 */ /* 0x000fe20003800200 */
[----:B------:R-:W-:Y:S01]  /*00e0*/  VIMNMX R0, PT, PT, RZ, R9, !PT ;  /* 0x00000009ff007248 */ /* 0x000fe20007fe0100 */
[----:B------:R-:W-:-:S07]  /*00f0*/  IMAD.MOV.U32 R9, RZ, RZ, RZ ;  /* 0x000000ffff097224 */ /* 0x000fce00078e00ff */
.L_x_2:
[----:B------:R-:W-:Y:S01]  /*0100*/  ISETP.NE.AND P0, PT, R9, R0, PT ;  /* 0x000000000900720c */ /* 0x000fe20003f05270 */
[----:B------:R-:W-:-:S12]  /*0110*/  IMAD.MOV.U32 R6, RZ, RZ, R9 ;  /* 0x000000ffff067224 */ /* 0x000fd800078e0009 */
[----:B------:R-:W-:Y:S05]  /*0120*/  @!P0 BRA `(.L_x_1) ;  /* 0x0000000000188947 */ /* 0x000fea0003800000 */
[----:B0-----:R-:W-:-:S06]  /*0130*/  IMAD.WIDE.U32 R2, R9, 0x4, R4 ;  /* 0x0000000409027825 */ /* 0x001fcc00078e0004 */
[----:B------:R-:W2:Y:S01]  /*0140*/  LDG.E R2, desc[UR8][R2.64+0x4] ;  /* 0x0000040802027981 */ /* 0x000ea2000c1e1900 */
[----:B------:R-:W-:Y:S01]  /*0150*/  VIADD R9, R9, 0x1 ;  /* 0x0000000109097836 */ /* 0x000fe20000000000 */
[----:B--2---:R-:W-:-:S13]  /*0160*/  ISETP.GE.AND P0, PT, R7, R2, PT ;  /* 0x000000020700720c */ /* 0x004fda0003f06270 */
[----:B------:R-:W-:Y:S05]  /*0170*/  @P0 BRA `(.L_x_2) ;  /* 0xfffffffc00e00947 */ /* 0x000fea000383ffff */
[----:B------:R-:W-:-:S07]  /*0180*/  IMAD.MOV.U32 R0, RZ, RZ, R6 ;  /* 0x000000ffff007224 */ /* 0x000fce00078e0006 */
.L_x_1:
[----:B------:R-:W-:Y:S05]  /*0190*/  BSYNC.RECONVERGENT B0 ;  /* 0x0000000000007941 */ /* 0x000fea0003800200 */
.L_x_0:
[----:B------:R-:W1:Y:S02]  /*01a0*/  LDC R6, c[0x0][0x3a8] ;  /* 0x0000ea00ff067b82 */ /* 0x000e640000000800 */
[----:B-1----:R-:W-:-:S13]  /*01b0*/  ISETP.GE.AND P0, PT, R6, 0x1, PT ;  /* 0x000000010600780c */ /* 0x002fda0003f06270 */
[----:B------:R-:W-:Y:S05]  /*01c0*/  @!P0 EXIT ;  /* 0x000000000000894d */ /* 0x000fea0003800000 */
[----:B------:R-:W1:Y:S01]  /*01d0*/  LDC.64 R2, c[0x0][0x390] ;  /* 0x0000e400ff027b82 */ /* 0x000e620000000a00 */
[----:B------:R-:W-:Y:S01]  /*01e0*/  ISETP.GE.U32.AND P1, PT, R6, 0x8, PT ;  /* 0x000000080600780c */ /* 0x000fe20003f26070 */
[----:B------:R-:W-:Y:S01]  /*01f0*/  IMAD R0, R0, R6, RZ ;  /* 0x0000000600007224 */ /* 0x000fe200078e02ff */
[----:B------:R-:W-:-:S04]  /*0200*/  LOP3.LUT R11, R6, 0x7, RZ, 0xc0, !PT ;  /* 0x00000007060b7812 */ /* 0x000fc800078ec0ff */
[----:B------:R-:W-:Y:S01]  /*0210*/  ISETP.NE.AND P0, PT, R11, RZ, PT ;  /* 0x000000ff0b00720c */ /* 0x000fe20003f05270 */
[----:B0-----:R-:W0:Y:S01]  /*0220*/  LDC.64 R4, c[0x0][0x388] ;  /* 0x0000e200ff047b82 */ /* 0x001e220000000a00 */
[----:B-1----:R-:W-:-:S04]  /*0230*/  IMAD.WIDE R2, R7, 0x4, R2 ;  /* 0x0000000407027825 */ /* 0x002fc800078e0202 */
[----:B0-----:R-:W-:-:S04]  /*0240*/  IMAD.WIDE R4, R7, 0x4, R4 ;  /* 0x0000000407047825 */ /* 0x001fc800078e0204 */
[----:B------:R-:W-:Y:S01]  /*0250*/  IMAD.MOV.U32 R7, RZ, RZ, RZ ;  /* 0x000000ffff077224 */ /* 0x000fe200078e00ff */
[----:B------:R-:W-:Y:S06]  /*0260*/  @!P1 BRA `(.L_x_3) ;  /* 0x00000004008c9947 */ /* 0x000fec0003800000 */
[----:B------:R-:W0:Y:S01]  /*0270*/  LDC.64 R8, c[0x0][0x3a0] ;  /* 0x0000e800ff087b82 */ /* 0x000e220000000a00 */
[----:B------:R-:W1:Y:S01]  /*0280*/  LDCU.64 UR6, c[0x0][0x398] ;  /* 0x00007300ff0677ac */ /* 0x000e620008000a00 */
[----:B------:R-:W-:Y:S01]  /*0290*/  LOP3.LUT R7, R6, 0x7ffffff8, RZ, 0xc0, !PT ;  /* 0x7ffffff806077812 */ /* 0x000fe200078ec0ff */
[----:B------:R-:W-:Y:S01]  /*02a0*/  UMOV UR4, URZ ;  /* 0x000000ff00047c82 */ /* 0x000fe20008000000 */
[----:B------:R-:W-:-:S03]  /*02b0*/  UMOV UR5, URZ ;  /* 0x000000ff00057c82 */ /* 0x000fc60008000000 */
[----:B------:R-:W-:Y:S01]  /*02c0*/  IMAD.MOV R10, RZ, RZ, -R7 ;  /* 0x000000ffff0a7224 */ /* 0x000fe200078e0a07 */
[----:B-1----:R-:W-:-:S04]  /*02d0*/  UIADD3 UR6, UP0, UPT, UR6, 0x1c, URZ ;  /* 0x0000001c06067890 */ /* 0x002fc8000ff1e0ff */
[----:B------:R-:W-:Y:S01]  /*02e0*/  UIADD3.X UR7, UPT, UPT, URZ, UR7, URZ, UP0, !UPT ;  /* 0x00000007ff077290 */ /* 0x000fe200087fe4ff */
[----:B0-----:R-:W-:-:S03]  /*02f0*/  IMAD.WIDE.U32 R8, R0, 0x4, R8 ;  /* 0x0000000400087825 */ /* 0x001fc600078e0008 */
[----:B------:R-:W-:-:S05]  /*0300*/  IADD3 R14, P1, PT, R8, 0x10, RZ ;  /* 0x00000010080e7810 */ /* 0x000fca0007f3e0ff */
[----:B------:R-:W-:-:S08]  /*0310*/  IMAD.X R17, RZ, RZ, R9, P1 ;  /* 0x000000ffff117224 */ /* 0x000fd000008e0609 */
.L_x_4:
[----:B------:R-:W2:Y:S01]  /*0320*/  LDG.E R13, desc[UR8][R4.64] ;  /* 0x00000008040d7981 */ /* 0x000ea2000c1e1900 */
[----:B0-----:R-:W-:Y:S02]  /*0330*/  IMAD.U32 R8, RZ, RZ, UR6 ;  /* 0x00000006ff087e24 */ /* 0x001fe4000f8e00ff */
[----:B------:R-:W-:Y:S01]  /*0340*/  IMAD.U32 R9, RZ, RZ, UR7 ;  /* 0x00000007ff097e24 */ /* 0x000fe2000f8e00ff */
[----:B------:R-:W3:Y:S01]  /*0350*/  LDG.E R12, desc[UR8][R2.64] ;  /* 0x00000008020c7981 */ /* 0x000ee2000c1e1900 */
[----:B--2---:R-:W-:-:S04]  /*0360*/  IMAD R13, R13, R6, UR4 ;  /* 0x000000040d0d7e24 */ /* 0x004fc8000f8e0206 */
[----:B------:R-:W-:-:S06]  /*0370*/  IMAD.WIDE R8, R13, 0x4, R8 ;  /* 0x000000040d087825 */ /* 0x000fcc00078e0208 */
[----:B------:R0:W3:Y:S02]  /*0380*/  LDG.E R9, desc[UR8][R8.64+-0x1c] ;  /* 0xffffe40808097981 */ /* 0x0000e4000c1e1900 */
[----:B0-----:R-:W-:Y:S02]  /*0390*/  IMAD.MOV.U32 R8, RZ, RZ, R14 ;  /* 0x000000ffff087224 */ /* 0x001fe400078e000e */
[----:B---3--:R-:W-:Y:S01]  /*03a0*/  FMUL R15, R12, R9 ;  /* 0x000000090c0f7220 */ /* 0x008fe20000400000 */
[----:B------:R-:W-:-:S05]  /*03b0*/  IMAD.MOV.U32 R9, RZ, RZ, R17 ;  /* 0x000000ffff097224 */ /* 0x000fca00078e0011 */
[----:B------:R0:W-:Y:S04]  /*03c0*/  REDG.E.ADD.F32.FTZ.RN.STRONG.GPU desc[UR8][R8.64+-0x10], R15 ;  /* 0xfffff00f080079a6 */ /* 0x0001e8000c12f308 */
[----:B------:R-:W2:Y:S02]  /*03d0*/  LDG.E R13, desc[UR8][R4.64] ;  /* 0x00000008040d7981 */ /* 0x000ea4000c1e1900 */
[----:B--2---:R-:W-:-:S05]  /*03e0*/  IMAD R13, R13, R6, RZ ;  /* 0x000000060d0d7224 */ /* 0x004fca00078e02ff */
[----:B------:R-:W-:-:S04]  /*03f0*/  IADD3 R14, P1, PT, R13, UR4, RZ ;  /* 0x000000040d0e7c10 */ /* 0x000fc8000ff3e0ff */
[----:B------:R-:W-:Y:S02]  /*0400*/  LEA.HI.X.SX32 R13, R13, UR5, 0x1, P1 ;  /* 0x000000050d0d7c11 */ /* 0x000fe400088f0eff */
[----:B------:R-:W-:-:S04]  /*0410*/  LEA R12, P1, R14, UR6, 0x2 ;  /* 0x000000060e0c7c11 */ /* 0x000fc8000f8210ff */
[----:B------:R-:W-:Y:S02]  /*0420*/  LEA.HI.X R13, R14, UR7, R13, 0x2, P1 ;  /* 0x000000070e0d7c11 */ /* 0x000fe400088f140d */
[----:B------:R-:W2:Y:S04]  /*0430*/  LDG.E R14, desc[UR8][R2.64] ;  /* 0x00000008020e7981 */ /* 0x000ea8000c1e1900 */
[----:B------:R-:W2:Y:S02]  /*0440*/  LDG.E R13, desc[UR8][R12.64+-0x18] ;  /* 0xffffe8080c0d7981 */ /* 0x000ea4000c1e1900 */
[----:B--2---:R-:W-:-:S05]  /*0450*/  FMUL R17, R14, R13 ;  /* 0x0000000d0e117220 */ /* 0x004fca0000400000 */
[----:B------:R1:W-:Y:S04]  /*0460*/  REDG.E.ADD.F32.FTZ.RN.STRONG.GPU desc[UR8][R8.64+-0xc], R17 ;  /* 0xfffff411080079a6 */ /* 0x0003e8000c12f308 */
[----:B0-----:R-:W2:Y:S02]  /*0470*/  LDG.E R15, desc[UR8][R4.64] ;  /* 0x00000008040f7981 */ /* 0x001ea4000c1e1900 */
        /* <DEDUP_REMOVED lines=9> */
[----:B------:R-:W2:Y:S02]  /*0510*/  LDG.E R13, desc[UR8][R4.64] ;  /* 0x00000008040d7981 */ /* 0x000ea4000c1e1900 */
[----:B--2---:R-:W-:-:S05]  /*0520*/  IMAD R13, R13, R6, RZ ;  /* 0x000000060d0d7224 */ /* 0x004fca00078e02ff */
[----:B------:R-:W-:-:S04]  /*0530*/  IADD3 R16, P1, PT, R13, UR4, RZ ;  /* 0x000000040d107c10 */ /* 0x000fc8000ff3e0ff */
[----:B------:R-:W-:Y:S02]  /*0540*/  LEA.HI.X.SX32 R13, R13, UR5, 0x1, P1 ;  /* 0x000000050d0d7c11 */ /* 0x000fe400088f0eff */
[----:B------:R-:W-:-:S04]  /*0550*/  LEA R12, P1, R16, UR6, 0x2 ;  /* 0x00000006100c7c11 */ /* 0x000fc8000f8210ff */
[----:B------:R-:W-:Y:S02]  /*0560*/  LEA.HI.X R13, R16, UR7, R13, 0x2, P1 ;  /* 0x00000007100d7c11 */ /* 0x000fe400088f140d */
[----:B------:R-:W1:Y:S04]  /*0570*/  LDG.E R16, desc[UR8][R2.64] ;  /* 0x0000000802107981 */ /* 0x000e68000c1e1900 */
[----:B------:R-:W1:Y:S02]  /*0580*/  LDG.E R13, desc[UR8][R12.64+-0x10] ;  /* 0xfffff0080c0d7981 */ /* 0x000e64000c1e1900 */
[----:B-1----:R-:W-:-:S05]  /*0590*/  FMUL R17, R16, R13 ;  /* 0x0000000d10117220 */ /* 0x002fca0000400000 */
[----:B------:R1:W-:Y:S04]  /*05a0*/  REDG.E.ADD.F32.FTZ.RN.STRONG.GPU desc[UR8][R8.64+-0x4], R17 ;  /* 0xfffffc11080079a6 */ /* 0x0003e8000c12f308 */
[----:B------:R-:W2:Y:S02]  /*05b0*/  LDG.E R15, desc[UR8][R4.64] ;  /* 0x00000008040f7981 */ /* 0x000ea4000c1e1900 */
[----:B--2---:R-:W-:-:S05]  /*05c0*/  IMAD R15, R15, R6, RZ ;  /* 0x000000060f0f7224 */ /* 0x004fca00078e02ff */
[----:B------:R-:W-:-:S04]  /*05d0*/  IADD3 R16, P1, PT, R15, UR4, RZ ;  /* 0x000000040f107c10 */ /* 0x000fc8000ff3e0ff */
[----:B------:R-:W-:Y:S02]  /*05e0*/  LEA.HI.X.SX32 R15, R15, UR5, 0x1, P1 ;  /* 0x000000050f0f7c11 */ /* 0x000fe400088f0eff */
[----:B------:R-:W-:-:S04]  /*05f0*/  LEA R14, P1, R16, UR6, 0x2 ;  /* 0x00000006100e7c11 */ /* 0x000fc8000f8210ff */
[----:B------:R-:W-:Y:S02]  /*0600*/  LEA.HI.X R15, R16, UR7, R15, 0x2, P1 ;  /* 0x00000007100f7c11 */ /* 0x000fe400088f140f */
[----:B------:R-:W0:Y:S04]  /*0610*/  LDG.E R16, desc[UR8][R2.64] ;  /* 0x0000000802107981 */ /* 0x000e28000c1e1900 */
[----:B------:R-:W0:Y:S02]  /*0620*/  LDG.E R15, desc[UR8][R14.64+-0xc] ;  /* 0xfffff4080e0f7981 */ /* 0x000e24000c1e1900 */
[----:B0-----:R-:W-:-:S05]  /*0630*/  FMUL R19, R16, R15 ;  /* 0x0000000f10137220 */ /* 0x001fca0000400000 */
        /* <DEDUP_REMOVED lines=28> */
[----:B------:R-:W2:Y:S01]  /*0800*/  LDG.E R13, desc[UR8][R12.64] ;  /* 0x000000080c0d7981 */ /* 0x000ea2000c1e1900 */
[----:B------:R-:W-:-:S05]  /*0810*/  VIADD R10, R10, 0x8 ;  /* 0x000000080a0a7836 */ /* 0x000fca0000000000 */
[----:B------:R-:W-:Y:S01]  /*0820*/  ISETP.NE.AND P1, PT, R10, RZ, PT ;  /* 0x000000ff0a00720c */ /* 0x000fe20003f25270 */
[----:B------:R-:W-:Y:S01]  /*0830*/  UIADD3 UR4, UP0, UPT, UR4, 0x8, URZ ;  /* 0x0000000804047890 */ /* 0x000fe2000ff1e0ff */
[----:B------:R-:W-:-:S03]  /*0840*/  IADD3 R14, P2, PT, R8, 0x20, RZ ;  /* 0x00000020080e7810 */ /* 0x000fc60007f5e0ff */
[----:B------:R-:W-:Y:S02]  /*0850*/  UIADD3.X UR5, UPT, UPT, URZ, UR5, URZ, UP0, !UPT ;  /* 0x00000005ff057290 */ /* 0x000fe400087fe4ff */
[----:B-1----:R-:W-:Y:S02]  /*0860*/  IMAD.X R17, RZ, RZ, R9, P2 ;  /* 0x000000ffff117224 */ /* 0x002fe400010e0609 */
[----:B--2---:R-:W-:-:S05]  /*0870*/  FMUL R15, R16, R13 ;  /* 0x0000000d100f7220 */ /* 0x004fca0000400000 */
[----:B------:R0:W-:Y:S01]  /*0880*/  REDG.E.ADD.F32.FTZ.RN.STRONG.GPU desc[UR8][R8.64+0xc], R15 ;  /* 0x00000c0f080079a6 */ /* 0x0001e2000c12f308 */
[----:B------:R-:W-:Y:S05]  /*0890*/  @P1 BRA `(.L_x_4) ;  /* 0xfffffff800a01947 */ /* 0x000fea000383ffff */
.L_x_3:
[----:B------:R-:W-:Y:S05]  /*08a0*/  @!P0 EXIT ;  /* 0x000000000000894d */ /* 0x000fea0003800000 */
[----:B------:R-:W-:Y:S02]  /*08b0*/  ISETP.GE.U32.AND P1, PT, R11, 0x4, PT ;  /* 0x000000040b00780c */ /* 0x000fe40003f26070 */
[----:B------:R-:W-:-:S04]  /*08c0*/  LOP3.LUT R14, R6, 0x3, RZ, 0xc0, !PT ;  /* 0x00000003060e7812 */ /* 0x000fc800078ec0ff */
[----:B------:R-:W-:-:S07]  /*08d0*/  ISETP.NE.AND P0, PT, R14, RZ, PT ;  /* 0x000000ff0e00720c */ /* 0x000fce0003f05270 */
[----:B------:R-:W-:Y:S06]  /*08e0*/  @!P1 BRA `(.L_x_5) ;  /* 0x0000000000c09947 */ /* 0x000fec0003800000 */
[----:B0-----:R-:W2:Y:S01]  /*08f0*/  LDG.E R8, desc[UR8][R4.64] ;  /* 0x0000000804087981 */ /* 0x001ea2000c1e1900 */
[----:B------:R-:W0:Y:S03]  /*0900*/  LDC.64 R10, c[0x0][0x398] ;  /* 0x0000e600ff0a7b82 */ /* 0x000e260000000a00 */
[----:B------:R-:W3:Y:S01]  /*0910*/  LDG.E R12, desc[UR8][R2.64] ;  /* 0x00000008020c7981 */ /* 0x000ee2000c1e1900 */
[--C-:B------:R-:W-:Y:S01]  /*0920*/  IMAD.IADD R13, R0, 0x1, R7.reuse ;  /* 0x00000001000d7824 */ /* 0x100fe200078e0207 */
[----:B------:R-:W1:Y:S01]  /*0930*/  LDCU.64 UR6, c[0x0][0x398] ;  /* 0x00007300ff0677ac */ /* 0x000e620008000a00 */
[----:B------:R-:W4:Y:S01]  /*0940*/  LDCU.64 UR4, c[0x0][0x3a0] ;  /* 0x00007400ff0477ac */ /* 0x000f220008000a00 */
[----:B--2---:R-:W-:-:S04]  /*0950*/  IMAD R9, R8, R6, R7 ;  /* 0x0000000608097224 */ /* 0x004fc800078e0207 */
[----:B0-----:R-:W-:Y:S02]  /*0960*/  IMAD.WIDE R10, R9, 0x4, R10 ;  /* 0x00000004090a7825 */ /* 0x001fe400078e020a */
[----:B------:R-:W0:Y:S04]  /*0970*/  LDC.64 R8, c[0x0][0x3a0] ;  /* 0x0000e800ff087b82 */ /* 0x000e280000000a00 */
[----:B------:R-:W3:Y:S01]  /*0980*/  LDG.E R11, desc[UR8][R10.64] ;  /* 0x000000080a0b7981 */ /* 0x000ee2000c1e1900 */
[----:B0-----:R-:W-:-:S04]  /*0990*/  IMAD.WIDE.U32 R8, R13, 0x4, R8 ;  /* 0x000000040d087825 */ /* 0x001fc800078e0008 */
[----:B---3--:R-:W-:-:S05]  /*09a0*/  FMUL R13, R12, R11 ;  /* 0x0000000b0c0d7220 */ /* 0x008fca0000400000 */
[----:B------:R0:W-:Y:S04]  /*09b0*/  REDG.E.ADD.F32.FTZ.RN.STRONG.GPU desc[UR8][R8.64], R13 ;  /* 0x0000000d080079a6 */ /* 0x0001e8000c12f308 */
[----:B------:R-:W2:Y:S02]  /*09c0*/  LDG.E R15, desc[UR8][R4.64] ;  /* 0x00000008040f7981 */ /* 0x000ea4000c1e1900 */
[----:B--2---:R-:W-:-:S05]  /*09d0*/  IMAD R12, R15, R6, RZ ;  /* 0x000000060f0c7224 */ /* 0x004fca00078e02ff */
[----:B------:R-:W-:-:S04]  /*09e0*/  IADD3 R15, P1, PT, R7, R12, RZ ;  /* 0x0000000c070f7210 */ /* 0x000fc80007f3e0ff */
[----:B------:R-:W-:Y:S02]  /*09f0*/  LEA.HI.X.SX32 R12, R12, RZ, 0x1, P1 ;  /* 0x000000ff0c0c7211 */ /* 0x000fe400008f0eff */
[----:B-1----:R-:W-:-:S04]  /*0a00*/  LEA R10, P1, R15, UR6, 0x2 ;  /* 0x000000060f0a7c11 */ /* 0x002fc8000f8210ff */
[----:B------:R-:W-:Y:S02]  /*0a10*/  LEA.HI.X R11, R15, UR7, R12, 0x2, P1 ;  /* 0x000000070f0b7c11 */ /* 0x000fe400088f140c */
[----:B------:R-:W2:Y:S04]  /*0a20*/  LDG.E R12, desc[UR8][R2.64] ;  /* 0x00000008020c7981 */ /* 0x000ea8000c1e1900 */
[----:B------:R-:W2:Y:S01]  /*0a30*/  LDG.E R11, desc[UR8][R10.64+0x4] ;  /* 0x000004080a0b7981 */ /* 0x000ea2000c1e1900 */
[----:B0-----:R-:W-:-:S05]  /*0a40*/  IADD3 R9, P1, PT, R0, R7, RZ ;  /* 0x0000000700097210 */ /* 0x001fca0007f3e0ff */
[----:B------:R-:W-:Y:S01]  /*0a50*/  IMAD.X R16, RZ, RZ, RZ, P1 ;  /* 0x000000ffff107224 */ /* 0x000fe200008e06ff */
[----:B----4-:R-:W-:-:S04]  /*0a60*/  LEA R8, P1, R9, UR4, 0x2 ;  /* 0x0000000409087c11 */ /* 0x010fc8000f8210ff */
[----:B------:R-:W-:Y:S01]  /*0a70*/  LEA.HI.X R9, R9, UR5, R16, 0x2, P1 ;  /* 0x0000000509097c11 */ /* 0x000fe200088f1410 */
[----:B--2---:R-:W-:-:S05]  /*0a80*/  FMUL R13, R12, R11 ;  /* 0x0000000b0c0d7220 */ /* 0x004fca0000400000 */
[----:B------:R0:W-:Y:S04]  /*0a90*/  REDG.E.ADD.F32.FTZ.RN.STRONG.GPU desc[UR8][R8.64+0x4], R13 ;  /* 0x0000040d080079a6 */ /* 0x0001e8000c12f308 */
[----:B------:R-:W2:Y:S02]  /*0aa0*/  LDG.E R15, desc[UR8][R4.64] ;  /* 0x00000008040f7981 */ /* 0x000ea4000c1e1900 */
[----:B--2---:R-:W-:-:S05]  /*0ab0*/  IMAD R12, R15, R6, RZ ;  /* 0x000000060f0c7224 */ /* 0x004fca00078e02ff */
[----:B------:R-:W-:-:S04]  /*0ac0*/  IADD3 R15, P1, PT, R7, R12, RZ ;  /* 0x0000000c070f7210 */ /* 0x000fc80007f3e0ff */
[----:B------:R-:W-:Y:S02]  /*0ad0*/  LEA.HI.X.SX32 R12, R12, RZ, 0x1, P1 ;  /* 0x000000ff0c0c7211 */ /* 0x000fe400008f0eff */
        /* <DEDUP_REMOVED lines=15> */
[----:B------:R1:W-:Y:S01]  /*0bd0*/  REDG.E.ADD.F32.FTZ.RN.STRONG.GPU desc[UR8][R8.64+0xc], R11 ;  /* 0x00000c0b080079a6 */ /* 0x0003e2000c12f308 */
[----:B------:R-:W-:-:S07]  /*0be0*/  VIADD R7, R7, 0x4 ;  /* 0x0000000407077836 */ /* 0x000fce0000000000 */
.L_x_5:
[----:B------:R-:W-:Y:S05]  /*0bf0*/  @!P0 EXIT ;  /* 0x000000000000894d */ /* 0x000fea0003800000 */
[----:B------:R-:W-:Y:S02]  /*0c00*/  ISETP.NE.AND P1, PT, R14, 0x1, PT ;  /* 0x000000010e00780c */ /* 0x000fe40003f25270 */
[----:B01----:R-:W-:-:S04]  /*0c10*/  LOP3.LUT R8, R6, 0x1, RZ, 0xc0, !PT ;  /* 0x0000000106087812 */ /* 0x003fc800078ec0ff */
[----:B------:R-:W-:-:S07]  /*0c20*/  ISETP.NE.U32.AND P0, PT, R8, 0x1, PT ;  /* 0x000000010800780c */ /* 0x000fce0003f05070 */
[----:B------:R-:W-:Y:S06]  /*0c30*/  @!P1 BRA `(.L_x_6) ;  /* 0x0000000000709947 */ /* 0x000fec0003800000 */
[----:B------:R-:W2:Y:S01]  /*0c40*/  LDG.E R10, desc[UR8][R4.64] ;  /* 0x00000008040a7981 */ /* 0x000ea2000c1e1900 */
[----:B------:R-:W0:Y:S03]  /*0c50*/  LDC.64 R8, c[0x0][0x398] ;  /* 0x0000e600ff087b82 */ /* 0x000e260000000a00 */
[----:B------:R-:W3:Y:S01]  /*0c60*/  LDG.E R12, desc[UR8][R2.64] ;  /* 0x00000008020c7981 */ /* 0x000ee2000c1e1900 */
[--C-:B------:R-:W-:Y:S01]  /*0c70*/  IMAD.IADD R13, R0, 0x1, R7.reuse ;  /* 0x00000001000d7824 */ /* 0x100fe200078e0207 */
[----:B------:R-:W1:Y:S01]  /*0c80*/  LDCU.64 UR4, c[0x0][0x398] ;  /* 0x00007300ff0477ac */ /* 0x000e620008000a00 */
        /* <DEDUP_REMOVED lines=11> */
[C---:B-1----:R-:W-:Y:S01]  /*0d40*/  LEA R8, P1, R14.reuse, UR4, 0x2 ;  /* 0x000000040e087c11 */ /* 0x042fe2000f8210ff */
[----:B------:R-:W2:Y:S03]  /*0d50*/  LDG.E R12, desc[UR8][R2.64] ;  /* 0x00000008020c7981 */ /* 0x000ea6000c1e1900 */
[----:B------:R-:W-:Y:S01]  /*0d60*/  LEA.HI.X R9, R14, UR5, R15, 0x2, P1 ;  /* 0x000000050e097c11 */ /* 0x000fe200088f140f */
[----:B------:R-:W1:Y:S05]  /*0d70*/  LDCU.64 UR4, c[0x0][0x3a0] ;  /* 0x00007400ff0477ac */ /* 0x000e6a0008000a00 */
[----:B------:R-:W2:Y:S01]  /*0d80*/  LDG.E R9, desc[UR8][R8.64+0x4] ;  /* 0x0000040808097981 */ /* 0x000ea2000c1e1900 */
[----:B0-----:R-:W-:-:S05]  /*0d90*/  IADD3 R11, P1, PT, R0, R7, RZ ;  /* 0x00000007000b7210 */ /* 0x001fca0007f3e0ff */
[----:B------:R-:W-:Y:S01]  /*0da0*/  IMAD.X R14, RZ, RZ, RZ, P1 ;  /* 0x000000ffff0e7224 */ /* 0x000fe200008e06ff */
[----:B-1----:R-:W-:-:S04]  /*0db0*/  LEA R10, P1, R11, UR4, 0x2 ;  /* 0x000000040b0a7c11 */ /* 0x002fc8000f8210ff */
[----:B------:R-:W-:Y:S01]  /*0dc0*/  LEA.HI.X R11, R11, UR5, R14, 0x2, P1 ;  /* 0x000000050b0b7c11 */ /* 0x000fe200088f140e */
[----:B--2---:R-:W-:-:S05]  /*0dd0*/  FMUL R13, R12, R9 ;  /* 0x000000090c0d7220 */ /* 0x004fca0000400000 */
[----:B------:R0:W-:Y:S01]  /*0de0*/  REDG.E.ADD.F32.FTZ.RN.STRONG.GPU desc[UR8][R10.64+0x4], R13 ;  /* 0x0000040d0a0079a6 */ /* 0x0001e2000c12f308 */
[----:B------:R-:W-:-:S07]  /*0df0*/  VIADD R7, R7, 0x2 ;  /* 0x0000000207077836 */ /* 0x000fce0000000000 */
.L_x_6:
[----:B------:R-:W-:Y:S05]  /*0e00*/  @P0 EXIT ;  /* 0x000000000000094d */ /* 0x000fea0003800000 */
[----:B------:R-:W0:Y:S01]  /*0e10*/  LDG.E R4, desc[UR8][R4.64] ;  /* 0x0000000804047981 */ /* 0x000e22000c1e1900 */
[----:B------:R-:W1:Y:S03]  /*0e20*/  LDC.64 R8, c[0x0][0x398] ;  /* 0x0000e600ff087b82 */ /* 0x000e660000000a00 */
[----:B------:R-:W2:Y:S01]  /*0e30*/  LDG.E R2, desc[UR8][R2.64] ;  /* 0x0000000802027981 */ /* 0x000ea2000c1e1900 */
[----:B0-----:R-:W-:-:S04]  /*0e40*/  IMAD R11, R4, R6, R7 ;  /* 0x00000006040b7224 */ /* 0x001fc800078e0207 */
[----:B-1----:R-:W-:Y:S02]  /*0e50*/  IMAD.WIDE R8, R11, 0x4, R8 ;  /* 0x000000040b087825 */ /* 0x002fe400078e0208 */
[----:B------:R-:W0:Y:S04]  /*0e60*/  LDC.64 R10, c[0x0][0x3a0] ;  /* 0x0000e800ff0a7b82 */ /* 0x000e280000000a00 */
[----:B------:R-:W2:Y:S01]  /*0e70*/  LDG.E R9, desc[UR8][R8.64] ;  /* 0x0000000808097981 */ /* 0x000ea2000c1e1900 */
[----:B------:R-:W-:-:S04]  /*0e80*/  IMAD.IADD R7, R0, 0x1, R7 ;  /* 0x0000000100077824 */ /* 0x000fc800078e0207 */
[----:B0-----:R-:W-:-:S04]  /*0e90*/  IMAD.WIDE.U32 R6, R7, 0x4, R10 ;  /* 0x0000000407067825 */ /* 0x001fc800078e000a */
[----:B--2---:R-:W-:-:S05]  /*0ea0*/  FMUL R11, R2, R9 ;  /* 0x00000009020b7220 */ /* 0x004fca0000400000 */
[----:B------:R-:W-:Y:S01]  /*0eb0*/  REDG.E.ADD.F32.FTZ.RN.STRONG.GPU desc[UR8][R6.64], R11 ;  /* 0x0000000b060079a6 */ /* 0x000fe2000c12f308 */
[----:B------:R-:W-:Y:S05]  /*0ec0*/  EXIT ;  /* 0x000000000000794d */ /* 0x000fea0003800000 */
.L_x_7:
[----:B------:R-:W-:-:S00]  /*0ed0*/  BRA `(.L_x_7) ;  /* 0xfffffffc00fc7947 */ /* 0x000fc0000383ffff */
[----:B------:R-:W-:-:S00]  /*0ee0*/  NOP ;  /* 0x0000000000007918 */ /* 0x000fc00000000000 */
        /* <DEDUP_REMOVED lines=9> */
.L_x_21:


//--------------------- .text._Z17sparceMatrixMult2PKiS0_PKfS2_Pfi --------------------------
	.section	.text._Z17sparceMatrixMult2PKiS0_PKfS2_Pfi,"ax",@progbits
	.align	128
        .global         _Z17sparceMatrixMult2PKiS0_PKfS2_Pfi
        .type           _Z17sparceMatrixMult2PKiS0_PKfS2_Pfi,@function
        .size           _Z17sparceMatrixMult2PKiS0_PKfS2_Pfi,(.L_x_22 - _Z17sparceMatrixMult2PKiS0_PKfS2_Pfi)
        .other          _Z17sparceMatrixMult2PKiS0_PKfS2_Pfi,@"STO_CUDA_ENTRY STV_DEFAULT"
_Z17sparceMatrixMult2PKiS0_PKfS2_Pfi:
.text._Z17sparceMatrixMult2PKiS0_PKfS2_Pfi:
[----:B------:R-:W-:Y:S01]  /*0000*/  LDC R1, c[0x0][0x37c] ;  /* 0x0000df00ff017b82 */ /* 0x000fe20000000800 */
[----:B------:R-:W0:Y:S07]  /*0010*/  S2R R0, SR_CTAID.X ;  /* 0x0000000000007919 */ /* 0x000e2e0000002500 */
[----:B------:R-:W1:Y:S01]  /*0020*/  LDC R5, c[0x0][0x3a8] ;  /* 0x0000ea00ff057b82 */ /* 0x000e620000000800 */
[----:B------:R-:W0:Y:S01]  /*0030*/  LDCU UR4, c[0x0][0x360] ;  /* 0x00006c00ff0477ac */ /* 0x000e220008000800 */
[----:B------:R-:W0:Y:S01]  /*0040*/  S2R R3, SR_TID.X ;  /* 0x0000000000037919 */ /* 0x000e220000002100 */
[----:B-1----:R-:W-:Y:S01]  /*0050*/  ISETP.GE.AND P0, PT, R5, 0x1, PT ;  /* 0x000000010500780c */ /* 0x002fe20003f06270 */
[----:B0-----:R-:W-:-:S05]  /*0060*/  IMAD R0, R0, UR4, R3 ;  /* 0x0000000400007c24 */ /* 0x001fca000f8e0203 */
[----:B------:R-:W-:-:S13]  /*0070*/  ISETP.GE.OR P0, PT, R0, R5, !P0 ;  /* 0x000000050000720c */ /* 0x000fda0004706670 */
[----:B------:R-:W-:Y:S05]  /*0080*/  @P0 EXIT ;  /* 0x000000000000094d */ /* 0x000fea0003800000 */
[----:B------:R-:W-:Y:S01]  /*0090*/  CS2R R4, SRZ ;  /* 0x0000000000047805 */ /* 0x000fe2000001ff00 */
[----:B------:R-:W0:Y:S01]  /*00a0*/  LDCU.64 UR4, c[0x0][0x358] ;  /* 0x00006b00ff0477ac */ /* 0x000e220008000a00 */
[----:B------:R-:W-:-:S05]  /*00b0*/  NOP ;  /* 0x0000000000007918 */ /* 0x000fca0000000000 */
.L_x_10:
[----:B------:R-:W1:Y:S01]  /*00c0*/  LDC.64 R2, c[0x0][0x380] ;  /* 0x0000e000ff027b82 */ /* 0x000e620000000a00 */
[----:B------:R-:W2:Y:S01]  /*00d0*/  LDCU UR6, c[0x0][0x3a8] ;  /* 0x00007500ff0677ac */ /* 0x000ea20008000800 */
[----:B-1----:R-:W-:-:S05]  /*00e0*/  IMAD.WIDE.U32 R2, R4, 0x4, R2 ;  /* 0x0000000404027825 */ /* 0x002fca00078e0002 */
[----:B0-----:R-:W3:Y:S01]  /*00f0*/  LDG.E R8, desc[UR4][R2.64+0x4] ;  /* 0x0000040402087981 */ /* 0x001ee2000c1e1900 */
[----:B------:R-:W-:Y:S02]  /*0100*/  IADD3 R6, PT, PT, R4, 0x1, RZ ;  /* 0x0000000104067810 */ /* 0x000fe40007ffe0ff */
[----:B------:R-:W-:Y:S02]  /*0110*/  MOV R9, R4 ;  /* 0x0000000400097202 */ /* 0x000fe40000000f00 */
[----:B------:R-:W-:-:S04]  /*0120*/  MOV R4, R6 ;  /* 0x0000000600047202 */ /* 0x000fc80000000f00 */
[----:B--2---:R-:W-:Y:S02]  /*0130*/  ISETP.NE.AND P0, PT, R4, UR6, PT ;  /* 0x0000000604007c0c */ /* 0x004fe4000bf05270 */
[----:B---3--:R-:W-:-:S13]  /*0140*/  ISETP.GE.AND P1, PT, R5, R8, PT ;  /* 0x000000080500720c */ /* 0x008fda0003f26270 */
[----:B------:R-:W-:Y:S05]  /*0150*/  @P1 BRA `(.L_x_8) ;  /* 0x0000000000501947 */ /* 0x000fea0003800000 */
[----:B------:R-:W0:Y:S01]  /*0160*/  LDC.64 R6, c[0x0][0x3a0] ;  /* 0x0000e800ff067b82 */ /* 0x000e220000000a00 */
[----:B------:R-:W1:Y:S02]  /*0170*/  LDCU UR6, c[0x0][0x3a8] ;  /* 0x00007500ff0677ac */ /* 0x000e640008000800 */
[----:B-1----:R-:W-:-:S04]  /*0180*/  IMAD R9, R9, UR6, R0 ;  /* 0x0000000609097c24 */ /* 0x002fc8000f8e0200 */
[----:B0-----:R-:W-:-:S07]  /*0190*/  IMAD.WIDE R6, R9, 0x4, R6 ;  /* 0x0000000409067825 */ /* 0x001fce00078e0206 */
.L_x_9:
[----:B------:R-:W0:Y:S08]  /*01a0*/  LDC.64 R10, c[0x0][0x388] ;  /* 0x0000e200ff0a7b82 */ /* 0x000e300000000a00 */
[----:B------:R-:W1:Y:S08]  /*01b0*/  LDC.64 R8, c[0x0][0x390] ;  /* 0x0000e400ff087b82 */ /* 0x000e700000000a00 */
[----:B------:R-:W2:Y:S01]  /*01c0*/  LDC.64 R12, c[0x0][0x398] ;  /* 0x0000e600ff0c7b82 */ /* 0x000ea20000000a00 */
[----:B0-----:R-:W-:-:S06]  /*01d0*/  IMAD.WIDE R10, R5, 0x4, R10 ;  /* 0x00000004050a7825 */ /* 0x001fcc00078e020a */
[----:B------:R-:W3:Y:S01]  /*01e0*/  LDG.E R11, desc[UR4][R10.64] ;  /* 0x000000040a0b7981 */ /* 0x000ee2000c1e1900 */
[----:B-1----:R-:W-:-:S06]  /*01f0*/  IMAD.WIDE R8, R5, 0x4, R8 ;  /* 0x0000000405087825 */ /* 0x002fcc00078e0208 */
[----:B------:R-:W4:Y:S01]  /*0200*/  LDG.E R8, desc[UR4][R8.64] ;  /* 0x0000000408087981 */ /* 0x000f22000c1e1900 */
[----:B---3--:R-:W-:-:S04]  /*0210*/  IMAD R15, R11, UR6, R0 ;  /* 0x000000060b0f7c24 */ /* 0x008fc8000f8e0200 */
[----:B--2---:R-:W-:-:S06]  /*0220*/  IMAD.WIDE R12, R15, 0x4, R12 ;  /* 0x000000040f0c7825 */ /* 0x004fcc00078e020c */
[----:B------:R-:W4:Y:S02]  /*0230*/  LDG.E R13, desc[UR4][R12.64] ;  /* 0x000000040c0d7981 */ /* 0x000f24000c1e1900 */
[----:B----4-:R-:W-:-:S05]  /*0240*/  FMUL R15, R8, R13 ;  /* 0x0000000d080f7220 */ /* 0x010fca0000400000 */
[----:B------:R0:W-:Y:S04]  /*0250*/  REDG.E.ADD.F32.FTZ.RN.STRONG.GPU desc[UR4][R6.64], R15 ;  /* 0x0000000f060079a6 */ /* 0x0001e8000c12f304 */
[----:B------:R-:W2:Y:S01]  /*0260*/  LDG.E R14, desc[UR4][R2.64+0x4] ;  /* 0x00000404020e7981 */ /* 0x000ea2000c1e1900 */
[----:B------:R-:W-:-:S04]  /*0270*/  IADD3 R5, PT, PT, R5, 0x1, RZ ;  /* 0x0000000105057810 */ /* 0x000fc80007ffe0ff */
[----:B--2---:R-:W-:-:S13]  /*0280*/  ISETP.GE.AND P1, PT, R5, R14, PT ;  /* 0x0000000e0500720c */ /* 0x004fda0003f26270 */
[----:B0-----:R-:W-:Y:S05]  /*0290*/  @!P1 BRA `(.L_x_9) ;  /* 0xfffffffc00c09947 */ /* 0x001fea000383ffff */
.L_x_8:
[----:B------:R-:W-:Y:S05]  /*02a0*/  @!P0 EXIT ;  /* 0x000000000000894d */ /* 0x000fea0003800000 */
[----:B------:R-:W-:Y:S05]  /*02b0*/  BRA `(.L_x_10) ;  /* 0xfffffffc00807947 */ /* 0x000fea000383ffff */
.L_x_11:
        /* <DEDUP_REMOVED lines=12> */
.L_x_22:


//--------------------- .text._Z17sparceMatrixMult1PKiS0_PKfS2_Pfi --------------------------
	.section	.text._Z17sparceMatrixMult1PKiS0_PKfS2_Pfi,"ax",@progbits
	.align	128
        .global         _Z17sparceMatrixMult1PKiS0_PKfS2_Pfi
        .type           _Z17sparceMatrixMult1PKiS0_PKfS2_Pfi,@function
        .size           _Z17sparceMatrixMult1PKiS0_PKfS2_Pfi,(.L_x_23 - _Z17sparceMatrixMult1PKiS0_PKfS2_Pfi)
        .other          _Z17sparceMatrixMult1PKiS0_PKfS2_Pfi,@"STO_CUDA_ENTRY STV_DEFAULT"
_Z17sparceMatrixMult1PKiS0_PKfS2_Pfi:
.text._Z17sparceMatrixMult1PKiS0_PKfS2_Pfi:
[----:B------:R-:W-:Y:S01]  /*0000*/  LDC R1, c[0x0][0x37c] ;  /* 0x0000df00ff017b82 */ /* 0x000fe20000000800 */
[----:B------:R-:W0:Y:S01]  /*0010*/  S2R R7, SR_CTAID.Y ;  /* 0x0000000000077919 */ /* 0x000e220000002600 */
[----:B------:R-:W0:Y:S01]  /*0020*/  LDCU UR4, c[0x0][0x364] ;  /* 0x00006c80ff0477ac */ /* 0x000e220008000800 */
[----:B------:R-:W0:Y:S01]  /*0030*/  S2R R0, SR_TID.Y ;  /* 0x0000000000007919 */ /* 0x000e220000002200 */
[----:B------:R-:W1:Y:S01]  /*0040*/  LDCU UR5, c[0x0][0x360] ;  /* 0x00006c00ff0577ac */ /* 0x000e620008000800 */
[----:B------:R-:W1:Y:S01]  /*0050*/  S2R R2, SR_CTAID.X ;  /* 0x0000000000027919 */ /* 0x000e620000002500 */
[----:B------:R-:W2:Y:S01]  /*0060*/  LDCU UR6, c[0x0][0x3a8] ;  /* 0x00007500ff0677ac */ /* 0x000ea20008000800 */
[----:B------:R-:W1:Y:S01]  /*0070*/  S2R R3, SR_TID.X ;  /* 0x0000000000037919 */ /* 0x000e620000002100 */
[----:B0-----:R-:W-:Y:S02]  /*0080*/  IMAD R7, R7, UR4, R0 ;  /* 0x0000000407077c24 */ /* 0x001fe4000f8e0200 */
[----:B-1----:R-:W-:-:S05]  /*0090*/  IMAD R0, R2, UR5, R3 ;  /* 0x0000000502007c24 */ /* 0x002fca000f8e0203 */
[----:B------:R-:W-:-:S04]  /*00a0*/  VIMNMX R2, PT, PT, R7, R0, !PT ;  /* 0x0000000007027248 */ /* 0x000fc80007fe0100 */
[----:B--2---:R-:W-:-:S13]  /*00b0*/  ISETP.GE.AND P0, PT, R2, UR6, PT ;  /* 0x0000000602007c0c */ /* 0x004fda000bf06270 */
[----:B------:R-:W-:Y:S05]  /*00c0*/  @P0 EXIT ;  /* 0x000000000000094d */ /* 0x000fea0003800000 */
[----:B------:R-:W0:Y:S01]  /*00d0*/  LDC.64 R2, c[0x0][0x380] ;  /* 0x0000e000ff027b82 */ /* 0x000e220000000a00 */
[----:B------:R-:W1:Y:S01]  /*00e0*/  LDCU.64 UR4, c[0x0][0x358] ;  /* 0x00006b00ff0477ac */ /* 0x000e620008000a00 */
[----:B0-----:R-:W-:-:S05]  /*00f0*/  IMAD.WIDE.U32 R2, R7, 0x4, R2 ;  /* 0x0000000407027825 */ /* 0x001fca00078e0002 */
[----:B-1----:R-:W2:Y:S04]  /*0100*/  LDG.E R6, desc[UR4][R2.64] ;  /* 0x0000000402067981 */ /* 0x002ea8000c1e1900 */
[----:B------:R-:W2:Y:S02]  /*0110*/  LDG.E R5, desc[UR4][R2.64+0x4] ;  /* 0x0000040402057981 */ /* 0x000ea4000c1e1900 */
[----:B--2---:R-:W-:-:S13]  /*0120*/  ISETP.GE.AND P0, PT, R6, R5, PT ;  /* 0x000000050600720c */ /* 0x004fda0003f06270 */
[----:B------:R-:W-:Y:S05]  /*0130*/  @P0 EXIT ;  /* 0x000000000000094d */ /* 0x000fea0003800000 */
[----:B------:R-:W0:Y:S01]  /*0140*/  LDC.64 R4, c[0x0][0x3a0] ;  /* 0x0000e800ff047b82 */ /* 0x000e220000000a00 */
[----:B------:R-:W-:-:S04]  /*0150*/  IMAD R7, R7, UR6, R0 ;  /* 0x0000000607077c24 */ /* 0x000fc8000f8e0200 */
[----:B0-----:R-:W-:-:S05]  /*0160*/  IMAD.WIDE R4, R7, 0x4, R4 ;  /* 0x0000000407047825 */ /* 0x001fca00078e0204 */
[----:B------:R0:W5:Y:S01]  /*0170*/  LDG.E R15, desc[UR4][R4.64] ;  /* 0x00000004040f7981 */ /* 0x000162000c1e1900 */
[----:B------:R-:W-:-:S07]  /*0180*/  MOV R13, R6 ;  /* 0x00000006000d7202 */ /* 0x000fce0000000f00 */
.L_x_12:
[----:B------:R-:W1:Y:S08]  /*0190*/  LDC.64 R8, c[0x0][0x388] ;  /* 0x0000e200ff087b82 */ /* 0x000e700000000a00 */
[----:B------:R-:W2:Y:S08]  /*01a0*/  LDC.64 R6, c[0x0][0x390] ;  /* 0x0000e400ff067b82 */ /* 0x000eb00000000a00 */
[----:B------:R-:W3:Y:S01]  /*01b0*/  LDC.64 R10, c[0x0][0x398] ;  /* 0x0000e600ff0a7b82 */ /* 0x000ee20000000a00 */
[----:B-1----:R-:W-:-:S06]  /*01c0*/  IMAD.WIDE R8, R13, 0x4, R8 ;  /* 0x000000040d087825 */ /* 0x002fcc00078e0208 */
[----:B------:R-:W4:Y:S01]  /*01d0*/  LDG.E R9, desc[UR4][R8.64] ;  /* 0x0000000408097981 */ /* 0x000f22000c1e1900 */
[----:B--2---:R-:W-:-:S06]  /*01e0*/  IMAD.WIDE R6, R13, 0x4, R6 ;  /* 0x000000040d067825 */ /* 0x004fcc00078e0206 */
[----:B------:R-:W2:Y:S01]  /*01f0*/  LDG.E R6, desc[UR4][R6.64] ;  /* 0x0000000406067981 */ /* 0x000ea2000c1e1900 */
[----:B----4-:R-:W-:-:S04]  /*0200*/  IMAD R17, R9, UR6, R0 ;  /* 0x0000000609117c24 */ /* 0x010fc8000f8e0200 */
[----:B---3--:R-:W-:-:S06]  /*0210*/  IMAD.WIDE R10, R17, 0x4, R10 ;  /* 0x00000004110a7825 */ /* 0x008fcc00078e020a */
[----:B------:R-:W2:Y:S02]  /*0220*/  LDG.E R10, desc[UR4][R10.64] ;  /* 0x000000040a0a7981 */ /* 0x000ea4000c1e1900 */
[----:B--2--5:R-:W-:-:S05]  /*0230*/  FFMA R15, R6, R10, R15 ;  /* 0x0000000a060f7223 */ /* 0x024fca000000000f */
[----:B------:R1:W-:Y:S04]  /*0240*/  STG.E desc[UR4][R4.64], R15 ;  /* 0x0000000f04007986 */ /* 0x0003e8000c101904 */
[----:B------:R-:W2:Y:S01]  /*0250*/  LDG.E R12, desc[UR4][R2.64+0x4] ;  /* 0x00000404020c7981 */ /* 0x000ea2000c1e1900 */
[----:B------:R-:W-:-:S04]  /*0260*/  IADD3 R13, PT, PT, R13, 0x1, RZ ;  /* 0x000000010d0d7810 */ /* 0x000fc80007ffe0ff */
[----:B--2---:R-:W-:-:S13]  /*0270*/  ISETP.GE.AND P0, PT, R13, R12, PT ;  /* 0x0000000c0d00720c */ /* 0x004fda0003f06270 */
[----:B-1----:R-:W-:Y:S05]  /*0280*/  @!P0 BRA `(.L_x_12) ;  /* 0xfffffffc00c08947 */ /* 0x002fea000383ffff */
[----:B------:R-:W-:Y:S05]  /*0290*/  EXIT ;  /* 0x000000000000794d */ /* 0x000fea0003800000 */
.L_x_13:
        /* <DEDUP_REMOVED lines=14> */
.L_x_23:


//--------------------- .text._Z20denseMatrixMulTensorPK6__halfS1_Pf --------------------------
	.section	.text._Z20denseMatrixMulTensorPK6__halfS1_Pf,"ax",@progbits
	.align	128
        .global         _Z20denseMatrixMulTensorPK6__halfS1_Pf
        .type           _Z20denseMatrixMulTensorPK6__halfS1_Pf,@function
        .size           _Z20denseMatrixMulTensorPK6__halfS1_Pf,(.L_x_24 - _Z20denseMatrixMulTensorPK6__halfS1_Pf)
        .other          _Z20denseMatrixMulTensorPK6__halfS1_Pf,@"STO_CUDA_ENTRY STV_DEFAULT"
_Z20denseMatrixMulTensorPK6__halfS1_Pf:
.text._Z20denseMatrixMulTensorPK6__halfS1_Pf:
[----:B------:R-:W-:Y:S08]  /*0000*/  LDC R1, c[0x0][0x37c] ;  /* 0x0000df00ff017b82 */ /* 0x000ff00000000800 */
[----:B------:R-:W0:Y:S08]  /*0010*/  S2UR UR12, SR_CTAID.X ;  /* 0x00000000000c79c3 */ /* 0x000e300000002500 */
[----:B------:R-:W1:Y:S01]  /*0020*/  S2UR UR13, SR_CTAID.Y ;  /* 0x00000000000d79c3 */ /* 0x000e620000002600 */
[----:B0-----:R-:W-:-:S04]  /*0030*/  USHF.L.U32 UR12, UR12, 0x4, URZ ;  /* 0x000000040c0c7899 */ /* 0x001fc800080006ff */
[----:B------:R-:W-:-:S04]  /*0040*/  UISETP.GT.AND UP0, UPT, UR12, 0xfff, UPT ;  /* 0x00000fff0c00788c */ /* 0x000fc8000bf04270 */
[----:B-1----:R-:W-:-:S06]  /*0050*/  UISETP.GT.U32.OR UP0, UPT, UR13, 0xff, UP0 ;  /* 0x000000ff0d00788c */ /* 0x002fcc0008704470 */
[----:B------:R-:W-:-:S13]  /*0060*/  PLOP3.LUT P0, PT, PT, PT, UP0, 0x80, 0x8 ;  /* 0x000000000008781c */ /* 0x000fda0003f0f008 */
[----:B------:R-:W-:Y:S05]  /*0070*/  @P0 EXIT ;  /* 0x000000000000094d */ /* 0x000fea0003800000 */
[----:B------:R-:W0:Y:S01]  /*0080*/  LDCU.128 UR8, c[0x0][0x380] ;  /* 0x00007000ff0877ac */ /* 0x000e220008000c00 */
[----:B------:R-:W-:Y:S02]  /*0090*/  CS2R R14, SRZ ;  /* 0x00000000000e7805 */ /* 0x000fe4000001ff00 */
[----:B------:R-:W-:Y:S02]  /*00a0*/  CS2R R12, SRZ ;  /* 0x00000000000c7805 */ /* 0x000fe4000001ff00 */
[----:B------:R-:W-:Y:S02]  /*00b0*/  CS2R R10, SRZ ;  /* 0x00000000000a7805 */ /* 0x000fe4000001ff00 */
[----:B------:R-:W-:Y:S01]  /*00c0*/  CS2R R8, SRZ ;  /* 0x0000000000087805 */ /* 0x000fe2000001ff00 */
[----:B------:R-:W1:Y:S01]  /*00d0*/  LDCU.64 UR14, c[0x0][0x358] ;  /* 0x00006b00ff0e77ac */ /* 0x000e620008000a00 */
[----:B0-----:R-:W-:Y:S02]  /*00e0*/  UIMAD.WIDE UR4, UR12, 0x2, UR10 ;  /* 0x000000020c0478a5 */ /* 0x001fe4000f8e020a */
[----:B------:R-:W-:-:S02]  /*00f0*/  UIMAD.WIDE.U32 UR6, UR13, 0x20000, UR8 ;  /* 0x000200000d0678a5 */ /* 0x000fc4000f8e0008 */
[----:B------:R-:W-:Y:S02]  /*0100*/  UIADD3 UR10, UP0, UPT, UR4, 0x100000, URZ ;  /* 0x00100000040a7890 */ /* 0x000fe4000ff1e0ff */
[----:B------:R-:W-:Y:S02]  /*0110*/  UIADD3 UR9, UP1, UPT, UR6, 0x100, URZ ;  /* 0x0000010006097890 */ /* 0x000fe4000ff3e0ff */
[----:B------:R-:W-:Y:S02]  /*0120*/  UIADD3.X UR8, UPT, UPT, URZ, UR5, URZ, UP0, !UPT ;  /* 0x00000005ff087290 */ /* 0x000fe400087fe4ff */
[----:B------:R-:W-:Y:S01]  /*0130*/  UIADD3.X UR6, UPT, UPT, URZ, UR7, URZ, UP1, !UPT ;  /* 0x00000007ff067290 */ /* 0x000fe20008ffe4ff */
[----:B-1----:R-:W-:-:S11]  /*0140*/  UMOV UR4, URZ ;  /* 0x000000ff00047c82 */ /* 0x002fd60008000000 */
.L_x_14:
[----:B------:R-:W0:Y:S01]  /*0150*/  S2R R3, SR_LANEID ;  /* 0x0000000000037919 */ /* 0x000e220000000000 */
[----:B------:R-:W-:Y:S01]  /*0160*/  IMAD.MOV.U32 R7, RZ, RZ, RZ ;  /* 0x000000ffff077224 */ /* 0x000fe200078e00ff */
[----:B0-----:R-:W-:Y:S02]  /*0170*/  LOP3.LUT R6, R3, 0x3, RZ, 0xc0, !PT ;  /* 0x0000000303067812 */ /* 0x001fe400078ec0ff */
[----:B------:R-:W-:-:S05]  /*0180*/  SHF.R.U32.HI R3, RZ, 0x2, R3 ;  /* 0x00000002ff037819 */ /* 0x000fca0000011603 */
[----:B------:R-:W-:-:S03]  /*0190*/  IMAD.WIDE.U32 R6, R3, 0x800, R6 ;  /* 0x0000080003067825 */ /* 0x000fc600078e0006 */
[----:B------:R-:W-:-:S04]  /*01a0*/  LEA R4, P0, R6, UR10, 0x2 ;  /* 0x0000000a06047c11 */ /* 0x000fc8000f8010ff */
[----:B------:R-:W-:-:S05]  /*01b0*/  LEA.HI.X R5, R6, UR8, R7, 0x2, P0 ;  /* 0x0000000806057c11 */ /* 0x000fca00080f1407 */
[----:B------:R-:W2:Y:S04]  /*01c0*/  LDG.E R24, desc[UR14][R4.64+-0x100000] ;  /* 0xf000000e04187981 */ /* 0x000ea8000c1e1900 */
[----:B------:R-:W3:Y:S04]  /*01d0*/  LDG.E R25, desc[UR14][R4.64+-0xf0000] ;  /* 0xf100000e04197981 */ /* 0x000ee8000c1e1900 */
[----:B------:R-:W4:Y:S04]  /*01e0*/  LDG.E R22, desc[UR14][R4.64+-0xffff0] ;  /* 0xf000100e04167981 */ /* 0x000f28000c1e1900 */
[----:B------:R-:W5:Y:S01]  /*01f0*/  LDG.E R23, desc[UR14][R4.64+-0xefff0] ;  /* 0xf100100e04177981 */ /* 0x000f62000c1e1900 */
[----:B------:R-:W-:-:S03]  /*0200*/  LEA R2, P0, R6, UR9, 0x2 ;  /* 0x0000000906027c11 */ /* 0x000fc6000f8010ff */
[----:B------:R-:W5:Y:S01]  /*0210*/  LDG.E R26, desc[UR14][R4.64+-0xe0000] ;  /* 0xf200000e041a7981 */ /* 0x000f62000c1e1900 */
[----:B------:R-:W-:-:S03]  /*0220*/  LEA.HI.X R3, R6, UR6, R7, 0x2, P0 ;  /* 0x0000000606037c11 */ /* 0x000fc600080f1407 */
[----:B------:R-:W5:Y:S04]  /*0230*/  LDG.E R21, desc[UR14][R4.64+-0xd0000] ;  /* 0xf300000e04157981 */ /* 0x000f68000c1e1900 */
        /* <DEDUP_REMOVED lines=8> */
[----:B--2---:R-:W-:Y:S04]  /*02c0*/  MOVM.16.MT88 R24, R24 ;  /* 0x000000001818723a */ /* 0x004fe80000000000 */
[----:B---3--:R-:W0:Y:S04]  /*02d0*/  MOVM.16.MT88 R25, R25 ;  /* 0x000000001919723a */ /* 0x008e280000000000 */
[----:B----4-:R-:W-:Y:S04]  /*02e0*/  MOVM.16.MT88 R22, R22 ;  /* 0x000000001616723a */ /* 0x010fe80000000000 */
[----:B-----5:R-:W1:Y:S01]  /*02f0*/  MOVM.16.MT88 R23, R23 ;  /* 0x000000001717723a */ /* 0x020e620000000000 */
[C---:B0-----:R-:W-:Y:S03]  /*0300*/  HMMA.16816.F32 R8, R16.reuse, R24, R8 ;  /* 0x000000181008723c */ /* 0x041fe60000001808 */
[----:B------:R-:W-:Y:S04]  /*0310*/  MOVM.16.MT88 R26, R26 ;  /* 0x000000001a1a723a */ /* 0x000fe80000000000 */
[----:B------:R-:W0:Y:S01]  /*0320*/  MOVM.16.MT88 R27, R21 ;  /* 0x00000000151b723a */ /* 0x000e220000000000 */
[----:B-1----:R-:W-:Y:S03]  /*0330*/  HMMA.16816.F32 R12, R16, R22, R12 ;  /* 0x00000016100c723c */ /* 0x002fe6000000180c */
[----:B------:R-:W0:Y:S04]  /*0340*/  LDG.E R16, desc[UR14][R2.64+-0xe0] ;  /* 0xffff200e02107981 */ /* 0x000e28000c1e1900 */
[----:B------:R-:W0:Y:S04]  /*0350*/  LDG.E R17, desc[UR14][R2.64+0xff20] ;  /* 0x00ff200e02117981 */ /* 0x000e28000c1e1900 */
[----:B------:R-:W0:Y:S04]  /*0360*/  LDG.E R18, desc[UR14][R2.64+-0xd0] ;  /* 0xffff300e02127981 */ /* 0x000e28000c1e1900 */
[----:B------:R-:W0:Y:S04]  /*0370*/  LDG.E R19, desc[UR14][R2.64+0xff30] ;  /* 0x00ff300e02137981 */ /* 0x000e28000c1e1900 */
[----:B------:R-:W-:Y:S04]  /*0380*/  MOVM.16.MT88 R22, R20 ;  /* 0x000000001416723a */ /* 0x000fe80000000000 */
[----:B------:R1:W2:Y:S04]  /*0390*/  MOVM.16.MT88 R23, R0 ;  /* 0x000000000017723a */ /* 0x0002a80000000000 */
[----:B------:R-:W3:Y:S04]  /*03a0*/  LDG.E R25, desc[UR14][R4.64+-0xc0000] ;  /* 0xf400000e04197981 */ /* 0x000ee8000c1e1900 */
[----:B------:R-:W4:Y:S04]  /*03b0*/  LDG.E R24, desc[UR14][R4.64+-0xb0000] ;  /* 0xf500000e04187981 */ /* 0x000f28000c1e1900 */
[----:B-1----:R-:W5:Y:S01]  /*03c0*/  LDG.E R0, desc[UR14][R4.64+-0xbfff0] ;  /* 0xf400100e04007981 */ /* 0x002f62000c1e1900 */
[C---:B0-----:R-:W-:Y:S03]  /*03d0*/  HMMA.16816.F32 R8, R16.reuse, R26, R8 ;  /* 0x0000001a1008723c */ /* 0x041fe60000001808 */
[----:B------:R-:W5:Y:S05]  /*03e0*/  LDG.E R27, desc[UR14][R4.64+-0xafff0] ;  /* 0xf500100e041b7981 */ /* 0x000f6a000c1e1900 */
[----:B--2---:R-:W-:Y:S01]  /*03f0*/  HMMA.16816.F32 R12, R16, R22, R12 ;  /* 0x00000016100c723c */ /* 0x004fe2000000180c */
[----:B------:R-:W2:Y:S04]  /*0400*/  LDG.E R16, desc[UR14][R2.64+-0xc0] ;  /* 0xffff400e02107981 */ /* 0x000ea8000c1e1900 */
[----:B------:R-:W2:Y:S04]  /*0410*/  LDG.E R17, desc[UR14][R2.64+0xff40] ;  /* 0x00ff400e02117981 */ /* 0x000ea8000c1e1900 */
[----:B------:R-:W2:Y:S04]  /*0420*/  LDG.E R18, desc[UR14][R2.64+-0xb0] ;  /* 0xffff500e02127981 */ /* 0x000ea8000c1e1900 */
[----:B------:R-:W2:Y:S04]  /*0430*/  LDG.E R19, desc[UR14][R2.64+0xff50] ;  /* 0x00ff500e02137981 */ /* 0x000ea8000c1e1900 */
[----:B---3--:R-:W-:Y:S04]  /*0440*/  MOVM.16.MT88 R20, R25 ;  /* 0x000000001914723a */ /* 0x008fe80000000000 */
[----:B----4-:R0:W2:Y:S04]  /*0450*/  MOVM.16.MT88 R21, R24 ;  /* 0x000000001815723a */ /* 0x0100a80000000000 */
[----:B-----5:R1:W-:Y:S04]  /*0460*/  MOVM.16.MT88 R26, R0 ;  /* 0x00000000001a723a */ /* 0x0203e80000000000 */
[----:B------:R-:W3:Y:S04]  /*0470*/  LDG.E R22, desc[UR14][R2.64+-0x90] ;  /* 0xffff700e02167981 */ /* 0x000ee8000c1e1900 */
[----:B------:R-:W3:Y:S04]  /*0480*/  LDG.E R23, desc[UR14][R2.64+0xff70] ;  /* 0x00ff700e02177981 */ /* 0x000ee8000c1e1900 */
[----:B0-----:R-:W4:Y:S04]  /*0490*/  LDG.E R24, desc[UR14][R4.64+-0x80000] ;  /* 0xf800000e04187981 */ /* 0x001f28000c1e1900 */
[----:B-1----:R-:W5:Y:S04]  /*04a0*/  LDG.E R0, desc[UR14][R4.64+-0x70000] ;  /* 0xf900000e04007981 */ /* 0x002f68000c1e1900 */
[----:B------:R-:W5:Y:S04]  /*04b0*/  LDG.E R25, desc[UR14][R4.64+-0x50000] ;  /* 0xfb00000e04197981 */ /* 0x000f68000c1e1900 */
[----:B------:R-:W0:Y:S01]  /*04c0*/  MOVM.16.MT88 R27, R27 ;  /* 0x000000001b1b723a */ /* 0x000e220000000000 */
[C---:B--2---:R-:W-:Y:S03]  /*04d0*/  HMMA.16816.F32 R8, R16.reuse, R20, R8 ;  /* 0x000000141008723c */ /* 0x044fe60000001808 */
[----:B------:R-:W3:Y:S04]  /*04e0*/  LDG.E R20, desc[UR14][R2.64+-0xa0] ;  /* 0xffff600e02147981 */ /* 0x000ee8000c1e1900 */
[----:B------:R-:W3:Y:S01]  /*04f0*/  LDG.E R21, desc[UR14][R2.64+0xff60] ;  /* 0x00ff600e02157981 */ /* 0x000ee2000c1e1900 */
[----:B0-----:R-:W-:Y:S03]  /*0500*/  HMMA.16816.F32 R12, R16, R26, R12 ;  /* 0x0000001a100c723c */ /* 0x001fe6000000180c */
[----:B------:R-:W2:Y:S04]  /*0510*/  LDG.E R26, desc[UR14][R4.64+-0x9fff0] ;  /* 0xf600100e041a7981 */ /* 0x000ea8000c1e1900 */
[----:B------:R-:W4:Y:S04]  /*0520*/  LDG.E R27, desc[UR14][R4.64+-0x8fff0] ;  /* 0xf700100e041b7981 */ /* 0x000f28000c1e1900 */
[----:B------:R0:W-:Y:S04]  /*0530*/  MOVM.16.MT88 R16, R29 ;  /* 0x000000001d10723a */ /* 0x0001e80000000000 */
[----:B------:R1:W3:Y:S04]  /*0540*/  MOVM.16.MT88 R17, R28 ;  /* 0x000000001c11723a */ /* 0x0002e80000000000 */
[----:B------:R-:W5:Y:S04]  /*0550*/  LDG.E R18, desc[UR14][R2.64+-0x70] ;  /* 0xffff900e02127981 */ /* 0x000f68000c1e1900 */
[----:B------:R-:W5:Y:S04]  /*0560*/  LDG.E R19, desc[UR14][R2.64+0xff90] ;  /* 0x00ff900e02137981 */ /* 0x000f68000c1e1900 */
[----:B0-----:R-:W5:Y:S04]  /*0570*/  LDG.E R29, desc[UR14][R4.64+-0x6fff0] ;  /* 0xf900100e041d7981 */ /* 0x001f68000c1e1900 */
[----:B-1----:R-:W5:Y:S01]  /*0580*/  LDG.E R28, desc[UR14][R4.64+-0x60000] ;  /* 0xfa00000e041c7981 */ /* 0x002f62000c1e1900 */
[C---:B---3--:R-:W-:Y:S03]  /*0590*/  HMMA.16816.F32 R8, R20.reuse, R16, R8 ;  /* 0x000000101408723c */ /* 0x048fe60000001808 */
[----:B------:R-:W3:Y:S04]  /*05a0*/  LDG.E R16, desc[UR14][R2.64+-0x80] ;  /* 0xffff800e02107981 */ /* 0x000ee8000c1e1900 */
[----:B------:R-:W3:Y:S04]  /*05b0*/  LDG.E R17, desc[UR14][R2.64+0xff80] ;  /* 0x00ff800e02117981 */ /* 0x000ee8000c1e1900 */
[----:B--2---:R-:W-:Y:S04]  /*05c0*/  MOVM.16.MT88 R26, R26 ;  /* 0x000000001a1a723a */ /* 0x004fe80000000000 */
[----:B----4-:R-:W0:Y:S02]  /*05d0*/  MOVM.16.MT88 R27, R27 ;  /* 0x000000001b1b723a */ /* 0x010e240000000000 */
[----:B0-----:R-:W-:Y:S02]  /*05e0*/  HMMA.16816.F32 R20, R20, R26, R12 ;  /* 0x0000001a1414723c */ /* 0x001fe4000000180c */
[----:B------:R-:W2:Y:S04]  /*05f0*/  LDG.E R26, desc[UR14][R4.64+-0x7fff0] ;  /* 0xf800100e041a7981 */ /* 0x000ea8000c1e1900 */
[----:B------:R0:W-:Y:S04]  /*0600*/  MOVM.16.MT88 R12, R24 ;  /* 0x00000000180c723a */ /* 0x0001e80000000000 */
[----:B-----5:R1:W3:Y:S04]  /*0610*/  MOVM.16.MT88 R13, R0 ;  /* 0x00000000000d723a */ /* 0x0202e80000000000 */
[----:B------:R-:W4:Y:S04]  /*0620*/  LDG.E R14, desc[UR14][R2.64+-0x50] ;  /* 0xffffb00e020e7981 */ /* 0x000f28000c1e1900 */
[----:B------:R-:W4:Y:S04]  /*0630*/  LDG.E R15, desc[UR14][R2.64+0xffb0] ;  /* 0x00ffb00e020f7981 */ /* 0x000f28000c1e1900 */
[----:B------:R5:W-:Y:S04]  /*0640*/  MOVM.16.MT88 R27, R29 ;  /* 0x000000001d1b723a */ /* 0x000be80000000000 */
[----:B0-----:R-:W4:Y:S04]  /*0650*/  LDG.E R24, desc[UR14][R4.64+-0x40000] ;  /* 0xfc00000e04187981 */ /* 0x001f28000c1e1900 */
[----:B-1----:R-:W4:Y:S04]  /*0660*/  LDG.E R0, desc[UR14][R4.64+-0x30000] ;  /* 0xfd00000e04007981 */ /* 0x002f28000c1e1900 */
[----:B-----5:R-:W5:Y:S01]  /*0670*/  LDG.E R29, desc[UR14][R4.64+-0x2fff0] ;  /* 0xfd00100e041d7981 */ /* 0x020f62000c1e1900 */
[C---:B---3--:R-:W-:Y:S03]  /*0680*/  HMMA.16816.F32 R8, R16.reuse, R12, R8 ;  /* 0x0000000c1008723c */ /* 0x048fe60000001808 */
[----:B------:R-:W4:Y:S04]  /*0690*/  LDG.E R12, desc[UR14][R2.64+-0x60] ;  /* 0xffffa00e020c7981 */ /* 0x000f28000c1e1900 */
[----:B------:R-:W4:Y:S04]  /*06a0*/  LDG.E R13, desc[UR14][R2.64+0xffa0] ;  /* 0x00ffa00e020d7981 */ /* 0x000f28000c1e1900 */
[----:B--2---:R-:W0:Y:S02]  /*06b0*/  MOVM.16.MT88 R26, R26 ;  /* 0x000000001a1a723a */ /* 0x004e240000000000 */
[----:B0-----:R-:W-:Y:S02]  /*06c0*/  HMMA.16816.F32 R16, R16, R26, R20 ;  /* 0x0000001a1010723c */ /* 0x001fe40000001814 */
[----:B------:R-:W2:Y:S04]  /*06d0*/  LDG.E R26, desc[UR14][R4.64+-0x5fff0] ;  /* 0xfa00100e041a7981 */ /* 0x000ea8000c1e1900 */
[----:B------:R-:W3:Y:S04]  /*06e0*/  LDG.E R27, desc[UR14][R4.64+-0x4fff0] ;  /* 0xfb00100e041b7981 */ /* 0x000ee8000c1e1900 */
[----:B------:R0:W-:Y:S04]  /*06f0*/  MOVM.16.MT88 R20, R28 ;  /* 0x000000001c14723a */ /* 0x0001e80000000000 */
[----:B------:R1:W4:Y:S04]  /*0700*/  MOVM.16.MT88 R21, R25 ;  /* 0x000000001915723a */ /* 0x0003280000000000 */
[----:B------:R-:W5:Y:S04]  /*0710*/  LDG.E R22, desc[UR14][R2.64+-0x30] ;  /* 0xffffd00e02167981 */ /* 0x000f68000c1e1900 */
[----:B------:R-:W5:Y:S04]  /*0720*/  LDG.E R23, desc[UR14][R2.64+0xffd0] ;  /* 0x00ffd00e02177981 */ /* 0x000f68000c1e1900 */
[----:B0-----:R-:W5:Y:S04]  /*0730*/  LDG.E R28, desc[UR14][R4.64+-0x20000] ;  /* 0xfe00000e041c7981 */ /* 0x001f68000c1e1900 */
[----:B-1----:R-:W5:Y:S01]  /*0740*/  LDG.E R25, desc[UR14][R4.64+-0x10000] ;  /* 0xff00000e04197981 */ /* 0x002f62000c1e1900 */
[C---:B----4-:R-:W-:Y:S03]  /*0750*/  HMMA.16816.F32 R8, R12.reuse, R20, R8 ;  /* 0x000000140c08723c */ /* 0x050fe60000001808 */
[----:B------:R-:W4:Y:S04]  /*0760*/  LDG.E R20, desc[UR14][R2.64+-0x40] ;  /* 0xffffc00e02147981 */ /* 0x000f28000c1e1900 */
[----:B------:R-:W4:Y:S04]  /*0770*/  LDG.E R21, desc[UR14][R2.64+0xffc0] ;  /* 0x00ffc00e02157981 */ /* 0x000f28000c1e1900 */
[----:B--2---:R-:W-:Y:S04]  /*0780*/  MOVM.16.MT88 R26, R26 ;  /* 0x000000001a1a723a */ /* 0x004fe80000000000 */
[----:B---3--:R-:W0:Y:S02]  /*0790*/  MOVM.16.MT88 R27, R27 ;  /* 0x000000001b1b723a */ /* 0x008e240000000000 */
[----:B0-----:R-:W-:Y:S02]  /*07a0*/  HMMA.16816.F32 R12, R12, R26, R16 ;  /* 0x0000001a0c0c723c */ /* 0x001fe40000001810 */
[----:B------:R-:W2:Y:S04]  /*07b0*/  LDG.E R26, desc[UR14][R4.64+-0x3fff0] ;  /* 0xfc00100e041a7981 */ /* 0x000ea8000c1e1900 */
[----:B------:R0:W-:Y:S04]  /*07c0*/  MOVM.16.MT88 R16, R24 ;  /* 0x000000001810723a */ /* 0x0001e80000000000 */
[----:B------:R1:W4:Y:S04]  /*07d0*/  MOVM.16.MT88 R17, R0 ;  /* 0x000000000011723a */ /* 0x0003280000000000 */
[----:B------:R-:W3:Y:S04]  /*07e0*/  LDG.E R18, desc[UR14][R2.64+-0x10] ;  /* 0xfffff00e02127981 */ /* 0x000ee8000c1e1900 */
[----:B------:R-:W3:Y:S04]  /*07f0*/  LDG.E R19, desc[UR14][R2.64+0xfff0] ;  /* 0x00fff00e02137981 */ /* 0x000ee8000c1e1900 */
[----:B-----5:R5:W-:Y:S04]  /*0800*/  MOVM.16.MT88 R27, R29 ;  /* 0x000000001d1b723a */ /* 0x020be80000000000 */
[----:B0-----:R-:W3:Y:S04]  /*0810*/  LDG.E R24, desc[UR14][R4.64] ;  /* 0x0000000e04187981 */ /* 0x001ee8000c1e1900 */
[----:B-1----:R-:W3:Y:S04]  /*0820*/  LDG.E R0, desc[UR14][R4.64+0x10000] ;  /* 0x0100000e04007981 */ /* 0x002ee8000c1e1900 */
[----:B-----5:R-:W5:Y:S01]  /*0830*/  LDG.E R29, desc[UR14][R4.64+0x10010] ;  /* 0x0100100e041d7981 */ /* 0x020f62000c1e1900 */
[C---:B----4-:R-:W-:Y:S03]  /*0840*/  HMMA.16816.F32 R8, R20.reuse, R16, R8 ;  /* 0x000000101408723c */ /* 0x050fe60000001808 */
[----:B------:R-:W3:Y:S04]  /*0850*/  LDG.E R16, desc[UR14][R2.64+-0x20] ;  /* 0xffffe00e02107981 */ /* 0x000ee8000c1e1900 */
[----:B------:R-:W3:Y:S04]  /*0860*/  LDG.E R17, desc[UR14][R2.64+0xffe0] ;  /* 0x00ffe00e02117981 */ /* 0x000ee8000c1e1900 */
[----:B--2---:R-:W0:Y:S02]  /*0870*/  MOVM.16.MT88 R26, R26 ;  /* 0x000000001a1a723a */ /* 0x004e240000000000 */
[----:B0-----:R-:W-:Y:S02]  /*0880*/  HMMA.16816.F32 R20, R20, R26, R12 ;  /* 0x0000001a1414723c */ /* 0x001fe4000000180c */
        /* <DEDUP_REMOVED lines=16> */
[----:B------:R1:W3:Y:S04]  /*0990*/  MOVM.16.MT88 R17, R0 ;  /* 0x000000000011723a */ /* 0x0002e80000000000 */
[----:B------:R-:W4:Y:S04]  /*09a0*/  LDG.E R18, desc[UR14][R2.64+0x30] ;  /* 0x0000300e02127981 */ /* 0x000f28000c1e1900 */
[----:B------:R-:W4:Y:S04]  /*09b0*/  LDG.E R19, desc[UR14][R2.64+0x10030] ;  /* 0x0100300e02137981 */ /* 0x000f28000c1e1900 */
[----:B-----5:R5:W-:Y:S04]  /*09c0*/  MOVM.16.MT88 R27, R29 ;  /* 0x000000001d1b723a */ /* 0x020be80000000000 */
        /* <DEDUP_REMOVED lines=51> */
[----:B------:R-:W-:Y:S04]  /*0d00*/  MOVM.16.MT88 R16, R24 ;  /* 0x000000001810723a */ /* 0x000fe80000000000 */
[----:B------:R0:W3:Y:S04]  /*0d10*/  MOVM.16.MT88 R17, R0 ;  /* 0x000000000011723a */ /* 0x0000e80000000000 */
[----:B------:R-:W4:Y:S04]  /*0d20*/  LDG.E R18, desc[UR14][R2.64+0xb0] ;  /* 0x0000b00e02127981 */ /* 0x000f28000c1e1900 */
[----:B------:R-:W4:Y:S04]  /*0d30*/  LDG.E R19, desc[UR14][R2.64+0x100b0] ;  /* 0x0100b00e02137981 */ /* 0x000f28000c1e1900 */
[----:B-----5:R1:W-:Y:S04]  /*0d40*/  MOVM.16.MT88 R27, R29 ;  /* 0x000000001d1b723a */ /* 0x0203e80000000000 */
[----:B0-----:R-:W5:Y:S04]  /*0d50*/  LDG.E R0, desc[UR14][R4.64+0xc0000] ;  /* 0x0c00000e04007981 */ /* 0x001f68000c1e1900 */
[----:B------:R-:W5:Y:S04]  /*0d60*/  LDG.E R24, desc[UR14][R4.64+0xd0000] ;  /* 0x0d00000e04187981 */ /* 0x000f68000c1e1900 */
[----:B-1----:R-:W5:Y:S01]  /*0d70*/  LDG.E R29, desc[UR14][R4.64+0xd0010] ;  /* 0x0d00100e041d7981 */ /* 0x002f62000c1e1900 */
        /* <DEDUP_REMOVED lines=19> */
[----:B-----5:R0:W-:Y:S04]  /*0eb0*/  MOVM.16.MT88 R16, R0 ;  /* 0x000000000010723a */ /* 0x0201e80000000000 */
[----:B------:R-:W4:Y:S04]  /*0ec0*/  MOVM.16.MT88 R17, R24 ;  /* 0x000000001811723a */ /* 0x000f280000000000 */
[----:B------:R-:W2:Y:S04]  /*0ed0*/  LDG.E R26, desc[UR14][R4.64+0xe0000] ;  /* 0x0e00000e041a7981 */ /* 0x000ea8000c1e1900 */
[----:B------:R-:W3:Y:S04]  /*0ee0*/  LDG.E R27, desc[UR14][R4.64+0xf0000] ;  /* 0x0f00000e041b7981 */ /* 0x000ee8000c1e1900 */
[----:B0-----:R-:W5:Y:S04]  /*0ef0*/  LDG.E R0, desc[UR14][R4.64+0xe0010] ;  /* 0x0e00100e04007981 */ /* 0x001f68000c1e1900 */
[----:B------:R-:W5:Y:S04]  /*0f00*/  LDG.E R18, desc[UR14][R2.64+0xf0] ;  /* 0x0000f00e02127981 */ /* 0x000f68000c1e1900 */
[----:B------:R-:W5:Y:S01]  /*0f10*/  LDG.E R19, desc[UR14][R2.64+0x100f0] ;  /* 0x0100f00e02137981 */ /* 0x000f62000c1e1900 */
[C---:B----4-:R-:W-:Y:S03]  /*0f20*/  HMMA.16816.F32 R8, R12.reuse, R16, R8 ;  /* 0x000000100c08723c */ /* 0x050fe60000001808 */
[----:B------:R-:W4:Y:S04]  /*0f30*/  LDG.E R16, desc[UR14][R2.64+0xe0] ;  /* 0x0000e00e02107981 */ /* 0x000f28000c1e1900 */
[----:B------:R-:W4:Y:S04]  /*0f40*/  LDG.E R17, desc[UR14][R2.64+0x100e0] ;  /* 0x0100e00e02117981 */ /* 0x000f28000c1e1900 */
[----:B------:R-:W-:Y:S04]  /*0f50*/  MOVM.16.MT88 R28, R28 ;  /* 0x000000001c1c723a */ /* 0x000fe80000000000 */
[----:B------:R-:W0:Y:S04]  /*0f60*/  MOVM.16.MT88 R29, R29 ;  /* 0x000000001d1d723a */ /* 0x000e280000000000 */
[----:B------:R-:W-:Y:S01]  /*0f70*/  MOVM.16.MT88 R25, R25 ;  /* 0x000000001919723a */ /* 0x000fe20000000000 */
[----:B0-----:R-:W-:Y:S01]  /*0f80*/  HMMA.16816.F32 R12, R12, R28, R20 ;  /* 0x0000001c0c0c723c */ /* 0x001fe20000001814 */
[----:B------:R-:W-:-:S04]  /*0f90*/  UIADD3 UR10, UP0, UPT, UR10, 0x200000, URZ ;  /* 0x002000000a0a7890 */ /* 0x000fc8000ff1e0ff */
[----:B------:R-:W-:Y:S02]  /*0fa0*/  UIADD3.X UR8, UPT, UPT, URZ, UR8, URZ, UP0, !UPT ;  /* 0x00000008ff087290 */ /* 0x000fe400087fe4ff */
[----:B------:R-:W-:Y:S02]  /*0fb0*/  UISETP.GE.U32.AND UP0, UPT, UR4, 0xf00, UPT ;  /* 0x00000f000400788c */ /* 0x000fe4000bf06070 */
[----:B------:R-:W-:Y:S02]  /*0fc0*/  UIADD3 UR5, UPT, UPT, UR4, 0x100, URZ ;  /* 0x0000010004057890 */ /* 0x000fe4000fffe0ff */
[----:B------:R-:W-:-:S04]  /*0fd0*/  UIADD3 UR9, UP1, UPT, UR9, 0x200, URZ ;  /* 0x0000020009097890 */ /* 0x000fc8000ff3e0ff */
[----:B------:R-:W-:Y:S01]  /*0fe0*/  UIADD3.X UR6, UPT, UPT, URZ, UR6, URZ, UP1, !UPT ;  /* 0x00000006ff067290 */ /* 0x000fe20008ffe4ff */
[----:B------:R-:W-:Y:S01]  /*0ff0*/  UMOV UR4, UR5 ;  /* 0x0000000500047c82 */ /* 0x000fe20008000000 */
[----:B--2---:R-:W-:Y:S04]  /*1000*/  MOVM.16.MT88 R26, R26 ;  /* 0x000000001a1a723a */ /* 0x004fe80000000000 */
[----:B---3--:R-:W4:Y:S04]  /*1010*/  MOVM.16.MT88 R27, R27 ;  /* 0x000000001b1b723a */ /* 0x008f280000000000 */
[----:B-----5:R-:W0:Y:S01]  /*1020*/  MOVM.16.MT88 R24, R0 ;  /* 0x000000000018723a */ /* 0x020e220000000000 */
[C---:B----4-:R-:W-:Y:S08]  /*1030*/  HMMA.16816.F32 R8, R16.reuse, R26, R8 ;  /* 0x0000001a1008723c */ /* 0x050ff00000001808 */
[----:B0-----:R-:W-:Y:S01]  /*1040*/  HMMA.16816.F32 R12, R16, R24, R12 ;  /* 0x00000018100c723c */ /* 0x001fe2000000180c */
[----:B------:R-:W-:-:S04]  /*1050*/  NOP ;  /* 0x0000000000007918 */ /* 0x000fc80000000000 */
[----:B------:R-:W-:-:S15]  /*1060*/  BRA.U !UP0, `(.L_x_14) ;  /* 0xfffffff108387547 */ /* 0x000fde000b83ffff */
[----:B------:R-:W0:Y:S01]  /*1070*/  LDCU.64 UR6, c[0x0][0x390] ;  /* 0x00007200ff0677ac */ /* 0x000e220008000a00 */
[----:B------:R-:W-:-:S04]  /*1080*/  ULEA UR5, UP0, UR13, UR12, 0x10 ;  /* 0x0000000c0d057291 */ /* 0x000fc8000f8080ff */
[----:B------:R-:W-:Y:S02]  /*1090*/  ULEA.HI.X.SX32 UR12, UR12, URZ, 0x1, UP0 ;  /* 0x000000ff0c0c7291 */ /* 0x000fe400080f0eff */
[----:B0-----:R-:W-:-:S04]  /*10a0*/  ULEA UR4, UP0, UR5, UR6, 0x2 ;  /* 0x0000000605047291 */ /* 0x001fc8000f8010ff */
[----:B------:R-:W-:Y:S02]  /*10b0*/  ULEA.HI.X UR5, UR5, UR7, UR12, 0x2, UP0 ;  /* 0x0000000705057291 */ /* 0x000fe400080f140c */
[----:B------:R-:W-:-:S04]  /*10c0*/  LEA R2, P0, R6, UR4, 0x3 ;  /* 0x0000000406027c11 */ /* 0x000fc8000f8018ff */
[----:B------:R-:W-:-:S05]  /*10d0*/  LEA.HI.X R3, R6, UR5, R7, 0x3, P0 ;  /* 0x0000000506037c11 */ /* 0x000fca00080f1c07 */
[----:B------:R-:W-:Y:S04]  /*10e0*/  STG.E.64 desc[UR14][R2.64], R8 ;  /* 0x0000000802007986 */ /* 0x000fe8000c101b0e */
[----:B------:R-:W-:Y:S04]  /*10f0*/  STG.E.64 desc[UR14][R2.64+0x20000], R10 ;  /* 0x0200000a02007986 */ /* 0x000fe8000c101b0e */
[----:B------:R-:W-:Y:S04]  /*1100*/  STG.E.64 desc[UR14][R2.64+0x20], R12 ;  /* 0x0000200c02007986 */ /* 0x000fe8000c101b0e */
[----:B------:R-:W-:Y:S01]  /*1110*/  STG.E.64 desc[UR14][R2.64+0x20020], R14 ;  /* 0x0200200e02007986 */ /* 0x000fe2000c101b0e */
[----:B------:R-:W-:Y:S05]  /*1120*/  EXIT ;  /* 0x000000000000794d */ /* 0x000fea0003800000 */
.L_x_15:
        /* <DEDUP_REMOVED lines=13> */
.L_x_24:


//--------------------- .text._Z14denseMatrixMulPKfS0_Pfi --------------------------
	.section	.text._Z14denseMatrixMulPKfS0_Pfi,"ax",@progbits
	.align	128
        .global         _Z14denseMatrixMulPKfS0_Pfi
        .type           _Z14denseMatrixMulPKfS0_Pfi,@function
        .size           _Z14denseMatrixMulPKfS0_Pfi,(.L_x_25 - _Z14denseMatrixMulPKfS0_Pfi)
        .other          _Z14denseMatrixMulPKfS0_Pfi,@"STO_CUDA_ENTRY STV_DEFAULT"
_Z14denseMatrixMulPKfS0_Pfi:
.text._Z14denseMatrixMulPKfS0_Pfi:
[----:B------:R-:W-:Y:S01]  /*0000*/  LDC R1, c[0x0][0x37c] ;  /* 0x0000df00ff017b82 */ /* 0x000fe20000000800 */
[----:B------:R-:W0:Y:S01]  /*0010*/  S2R R5, SR_CTAID.Y ;  /* 0x0000000000057919 */ /* 0x000e220000002600 */
[----:B------:R-:W0:Y:S01]  /*0020*/  LDCU UR4, c[0x0][0x364] ;  /* 0x00006c80ff0477ac */ /* 0x000e220008000800 */
[----:B------:R-:W0:Y:S01]  /*0030*/  S2R R0, SR_TID.Y ;  /* 0x0000000000007919 */ /* 0x000e220000002200 */
[----:B------:R-:W1:Y:S01]  /*0040*/  LDCU UR18, c[0x0][0x398] ;  /* 0x00007300ff1277ac */ /* 0x000e620008000800 */
[----:B------:R-:W2:Y:S01]  /*0050*/  S2R R2, SR_CTAID.X ;  /* 0x0000000000027919 */ /* 0x000ea20000002500 */
[----:B------:R-:W2:Y:S01]  /*0060*/  LDCU UR5, c[0x0][0x360] ;  /* 0x00006c00ff0577ac */ /* 0x000ea20008000800 */
[----:B------:R-:W2:Y:S01]  /*0070*/  S2R R3, SR_TID.X ;  /* 0x0000000000037919 */ /* 0x000ea20000002100 */
[----:B-1----:R-:W-:-:S06]  /*0080*/  UISETP.GE.AND UP0, UPT, UR18, 0x1, UPT ;  /* 0x000000011200788c */ /* 0x002fcc000bf06270 */
[----:B------:R-:W-:Y:S01]  /*0090*/  PLOP3.LUT P0, PT, PT, PT, UP0, 0x80, 0x8 ;  /* 0x000000000008781c */ /* 0x000fe20003f0f008 */
[----:B0-----:R-:W-:Y:S02]  /*00a0*/  IMAD R5, R5, UR4, R0 ;  /* 0x0000000405057c24 */ /* 0x001fe4000f8e0200 */
[----:B--2---:R-:W-:-:S05]  /*00b0*/  IMAD R0, R2, UR5, R3 ;  /* 0x0000000502007c24 */ /* 0x004fca000f8e0203 */
[----:B------:R-:W-:-:S04]  /*00c0*/  VIMNMX R2, PT, PT, R5, R0, !PT ;  /* 0x0000000005027248 */ /* 0x000fc80007fe0100 */
[----:B------:R-:W-:-:S13]  /*00d0*/  ISETP.GE.OR P0, PT, R2, UR18, !P0 ;  /* 0x0000001202007c0c */ /* 0x000fda000c706670 */
[----:B------:R-:W-:Y:S05]  /*00e0*/  @P0 EXIT ;  /* 0x000000000000094d */ /* 0x000fea0003800000 */
[----:B------:R-:W0:Y:S01]  /*00f0*/  LDC.64 R2, c[0x0][0x390] ;  /* 0x0000e400ff027b82 */ /* 0x000e220000000a00 */
[----:B------:R-:W1:Y:S01]  /*0100*/  LDCU.64 UR16, c[0x0][0x358] ;  /* 0x00006b00ff1077ac */ /* 0x000e620008000a00 */
[----:B------:R-:W-:-:S05]  /*0110*/  IMAD R5, R5, UR18, RZ ;  /* 0x0000001205057c24 */ /* 0x000fca000f8e02ff */
[----:B------:R-:W-:-:S05]  /*0120*/  IADD3 R7, PT, PT, R0, R5, RZ ;  /* 0x0000000500077210 */ /* 0x000fca0007ffe0ff */
[----:B0-----:R-:W-:-:S05]  /*0130*/  IMAD.WIDE R2, R7, 0x4, R2 ;  /* 0x0000000407027825 */ /* 0x001fca00078e0202 */
[----:B-1----:R0:W5:Y:S01]  /*0140*/  LDG.E R7, desc[UR16][R2.64] ;  /* 0x0000001002077981 */ /* 0x002162000c1e1900 */
[----:B------:R-:W-:Y:S01]  /*0150*/  UISETP.GE.U32.AND UP0, UPT, UR18, 0x8, UPT ;  /* 0x000000081200788c */ /* 0x000fe2000bf06070 */
[----:B------:R-:W-:-:S08]  /*0160*/  HFMA2 R4, -RZ, RZ, 0, 0 ;  /* 0x00000000ff047431 */ /* 0x000fd000000001ff */
[----:B0-----:R-:W-:Y:S05]  /*0170*/  BRA.U !UP0, `(.L_x_16) ;  /* 0x00000005082c7547 */ /* 0x001fea000b800000 */
[----:B------:R-:W0:Y:S01]  /*0180*/  LDCU.128 UR20, c[0x0][0x380] ;  /* 0x00007000ff1477ac */ /* 0x000e220008000c00 */
[----:B------:R-:W-:Y:S01]  /*0190*/  MOV R4, R0 ;  /* 0x0000000000047202 */ /* 0x000fe20000000f00 */
[----:B------:R-:W-:-:S04]  /*01a0*/  ULOP3.LUT UR4, UR18, 0x7ffffff8, URZ, 0xc0, !UPT ;  /* 0x7ffffff812047892 */ /* 0x000fc8000f8ec0ff */
[----:B------:R-:W-:Y:S01]  /*01b0*/  UIADD3 UR4, UPT, UPT, -UR4, URZ, URZ ;  /* 0x000000ff04047290 */ /* 0x000fe2000fffe1ff */
[----:B0-----:R-:W-:Y:S01]  /*01c0*/  MOV R8, UR20 ;  /* 0x0000001400087c02 */ /* 0x001fe20008000f00 */
[----:B------:R-:W-:Y:S01]  /*01d0*/  UIMAD.WIDE.U32 UR6, UR18, 0xc, UR22 ;  /* 0x0000000c120678a5 */ /* 0x000fe2000f8e0016 */
[----:B------:R-:W-:Y:S01]  /*01e0*/  MOV R9, UR21 ;  /* 0x0000001500097c02 */ /* 0x000fe20008000f00 */
[----:B------:R-:W-:Y:S02]  /*01f0*/  UIMAD.WIDE.U32 UR8, UR18, 0x10, UR22 ;  /* 0x00000010120878a5 */ /* 0x000fe4000f8e0016 */
[----:B------:R-:W-:Y:S01]  /*0200*/  UIMAD.WIDE.U32 UR10, UR18, 0x14, UR22 ;  /* 0x00000014120a78a5 */ /* 0x000fe2000f8e0016 */
[----:B------:R-:W-:Y:S01]  /*0210*/  IMAD.WIDE.U32 R8, R5, 0x4, R8 ;  /* 0x0000000405087825 */ /* 0x000fe200078e0008 */
[----:B------:R-:W-:Y:S02]  /*0220*/  UIMAD.WIDE.U32 UR12, UR18, 0x18, UR22 ;  /* 0x00000018120c78a5 */ /* 0x000fe4000f8e0016 */
[----:B------:R-:W-:Y:S01]  /*0230*/  UIMAD.WIDE.U32 UR14, UR18, 0x1c, UR22 ;  /* 0x0000001c120e78a5 */ /* 0x000fe2000f8e0016 */
[----:B------:R-:W-:-:S04]  /*0240*/  IADD3 R6, P0, PT, R8, 0x10, RZ ;  /* 0x0000001008067810 */ /* 0x000fc80007f1e0ff */
[----:B------:R-:W-:-:S09]  /*0250*/  IADD3.X R9, PT, PT, RZ, R9, RZ, P0, !PT ;  /* 0x00000009ff097210 */ /* 0x000fd200007fe4ff */
.L_x_17:
[----:B------:R-:W-:Y:S02]  /*0260*/  MOV R11, 0x4 ;  /* 0x00000004000b7802 */ /* 0x000fe40000000f00 */
[----:B------:R-:W-:-:S03]  /*0270*/  MOV R8, R6 ;  /* 0x0000000600087202 */ /* 0x000fc60000000f00 */
[----:B------:R-:W-:Y:S02]  /*0280*/  IMAD.WIDE R10, R4, R11, UR22 ;  /* 0x00000016040a7e25 */ /* 0x000fe4000f8e020b */
[----:B------:R-:W2:Y:S04]  /*0290*/  LDG.E R6, desc[UR16][R8.64+-0x10] ;  /* 0xfffff01008067981 */ /* 0x000ea8000c1e1900 */
[----:B------:R-:W2:Y:S01]  /*02a0*/  LDG.E R10, desc[UR16][R10.64] ;  /* 0x000000100a0a7981 */ /* 0x000ea2000c1e1900 */
[----:B------:R-:W-:-:S06]  /*02b0*/  UIMAD.WIDE.U32 UR20, UR18, 0x4, UR22 ;  /* 0x00000004121478a5 */ /* 0x000fcc000f8e0016 */
[----:B------:R-:W-:Y:S02]  /*02c0*/  MOV R12, UR20 ;  /* 0x00000014000c7c02 */ /* 0x000fe40008000f00 */
[----:B------:R-:W-:Y:S01]  /*02d0*/  MOV R13, UR21 ;  /* 0x00000015000d7c02 */ /* 0x000fe20008000f00 */
[----:B--2--5:R-:W-:Y:S02]  /*02e0*/  FFMA R15, R6, R10, R7 ;  /* 0x0000000a060f7223 */ /* 0x024fe40000000007 */
[----:B-1----:R-:W-:-:S03]  /*02f0*/  IMAD.WIDE R6, R4, 0x4, R12 ;  /* 0x0000000404067825 */ /* 0x002fc600078e020c */
[----:B------:R0:W-:Y:S04]  /*0300*/  STG.E desc[UR16][R2.64], R15 ;  /* 0x0000000f02007986 */ /* 0x0001e8000c101910 */
[----:B------:R-:W2:Y:S04]  /*0310*/  LDG.E R6, desc[UR16][R6.64] ;  /* 0x0000001006067981 */ /* 0x000ea8000c1e1900 */
[----:B------:R-:W2:Y:S01]  /*0320*/  LDG.E R14, desc[UR16][R8.64+-0xc] ;  /* 0xfffff410080e7981 */ /* 0x000ea2000c1e1900 */
[----:B------:R-:W-:-:S06]  /*0330*/  UIMAD.WIDE.U32 UR20, UR18, 0x8, UR22 ;  /* 0x00000008121478a5 */ /* 0x000fcc000f8e0016 */
[----:B------:R-:W-:Y:S02]  /*0340*/  MOV R12, UR20 ;  /* 0x00000014000c7c02 */ /* 0x000fe40008000f00 */
[----:B------:R-:W-:-:S03]  /*0350*/  MOV R13, UR21 ;  /* 0x00000015000d7c02 */ /* 0x000fc60008000f00 */
[----:B------:R-:W-:-:S04]  /*0360*/  IMAD.WIDE R10, R4, 0x4, R12 ;  /* 0x00000004040a7825 */ /* 0x000fc800078e020c */
[----:B--2---:R-:W-:-:S05]  /*0370*/  FFMA R17, R14, R6, R15 ;  /* 0x000000060e117223 */ /* 0x004fca000000000f */
[----:B------:R1:W-:Y:S04]  /*0380*/  STG.E desc[UR16][R2.64], R17 ;  /* 0x0000001102007986 */ /* 0x0003e8000c101910 */
[----:B------:R-:W0:Y:S04]  /*0390*/  LDG.E R10, desc[UR16][R10.64] ;  /* 0x000000100a0a7981 */ /* 0x000e28000c1e1900 */
[----:B------:R-:W0:Y:S01]  /*03a0*/  LDG.E R12, desc[UR16][R8.64+-0x8] ;  /* 0xfffff810080c7981 */ /* 0x000e22000c1e1900 */
[----:B------:R-:W-:-:S05]  /*03b0*/  HFMA2 R13, -RZ, RZ, 0, 2.384185791015625e-07 ;  /* 0x00000004ff0d7431 */ /* 0x000fca00000001ff */
[----:B------:R-:W-:-:S04]  /*03c0*/  IMAD.WIDE R6, R4, R13, UR6 ;  /* 0x0000000604067e25 */ /* 0x000fc8000f8e020d */
[----:B0-----:R-:W-:-:S05]  /*03d0*/  FFMA R15, R12, R10, R17 ;  /* 0x0000000a0c0f7223 */ /* 0x001fca0000000011 */
[----:B------:R0:W-:Y:S04]  /*03e0*/  STG.E desc[UR16][R2.64], R15 ;  /* 0x0000000f02007986 */ /* 0x0001e8000c101910 */
[----:B------:R-:W2:Y:S04]  /*03f0*/  LDG.E R6, desc[UR16][R6.64] ;  /* 0x0000001006067981 */ /* 0x000ea8000c1e1900 */
[----:B------:R-:W2:Y:S02]  /*0400*/  LDG.E R12, desc[UR16][R8.64+-0x4] ;  /* 0xfffffc10080c7981 */ /* 0x000ea4000c1e1900 */
[----:B--2---:R-:W-:Y:S01]  /*0410*/  FFMA R19, R12, R6, R15 ;  /* 0x000000060c137223 */ /* 0x004fe2000000000f */
[----:B------:R-:W-:-:S04]  /*0420*/  IMAD.WIDE R12, R4, R13, UR8 ;  /* 0x00000008040c7e25 */ /* 0x000fc8000f8e020d */
[----:B------:R2:W-:Y:S04]  /*0430*/  STG.E desc[UR16][R2.64], R19 ;  /* 0x0000001302007986 */ /* 0x0005e8000c101910 */
[----:B------:R-:W1:Y:S04]  /*0440*/  LDG.E R12, desc[UR16][R12.64] ;  /* 0x000000100c0c7981 */ /* 0x000e68000c1e1900 */
[----:B------:R-:W1:Y:S01]  /*0450*/  LDG.E R10, desc[UR16][R8.64] ;  /* 0x00000010080a7981 */ /* 0x000e62000c1e1900 */
[----:B------:R-:W-:Y:S01]  /*0460*/  MOV R11, 0x4 ;  /* 0x00000004000b7802 */ /* 0x000fe20000000f00 */
[----:B-1----:R-:W-:-:S04]  /*0470*/  FFMA R17, R10, R12, R19 ;  /* 0x0000000c0a117223 */ /* 0x002fc80000000013 */
[----:B------:R-:W-:Y:S01]  /*0480*/  IMAD.WIDE R10, R4, R11, UR10 ;  /* 0x0000000a040a7e25 */ /* 0x000fe2000f8e020b */
[----:B------:R1:W-:Y:S05]  /*0490*/  STG.E desc[UR16][R2.64], R17 ;  /* 0x0000001102007986 */ /* 0x0003ea000c101910 */
[----:B------:R-:W3:Y:S04]  /*04a0*/  LDG.E R10, desc[UR16][R10.64] ;  /* 0x000000100a0a7981 */ /* 0x000ee8000c1e1900 */
[----:B------:R-:W3:Y:S01]  /*04b0*/  LDG.E R6, desc[UR16][R8.64+0x4] ;  /* 0x0000041008067981 */ /* 0x000ee2000c1e1900 */
[----:B0-----:R-:W-:-:S04]  /*04c0*/  IMAD.MOV.U32 R15, RZ, RZ, 0x4 ;  /* 0x00000004ff0f7424 */ /* 0x001fc800078e00ff */
[----:B------:R-:W-:-:S04]  /*04d0*/  IMAD.WIDE R14, R4, R15, UR12 ;  /* 0x0000000c040e7e25 */ /* 0x000fc8000f8e020f */
[----:B---3--:R-:W-:-:S05]  /*04e0*/  FFMA R21, R6, R10, R17 ;  /* 0x0000000a06157223 */ /* 0x008fca0000000011 */
[----:B------:R1:W-:Y:S04]  /*04f0*/  STG.E desc[UR16][R2.64], R21 ;  /* 0x0000001502007986 */ /* 0x0003e8000c101910 */
[----:B------:R-:W2:Y:S04]  /*0500*/  LDG.E R14, desc[UR16][R14.64] ;  /* 0x000000100e0e7981 */ /* 0x000ea8000c1e1900 */
[----:B------:R-:W2:Y:S01]  /*0510*/  LDG.E R6, desc[UR16][R8.64+0x8] ;  /* 0x0000081008067981 */ /* 0x000ea2000c1e1900 */
[----:B------:R-:W-:-:S05]  /*0520*/  HFMA2 R13, -RZ, RZ, 0, 2.384185791015625e-07 ;  /* 0x00000004ff0d7431 */ /* 0x000fca00000001ff */
[----:B------:R-:W-:-:S04]  /*0530*/  IMAD.WIDE R12, R4, R13, UR14 ;  /* 0x0000000e040c7e25 */ /* 0x000fc8000f8e020d */
[----:B--2---:R-:W-:-:S05]  /*0540*/  FFMA R19, R6, R14, R21 ;  /* 0x0000000e06137223 */ /* 0x004fca0000000015 */
[----:B------:R1:W-:Y:S04]  /*0550*/  STG.E desc[UR16][R2.64], R19 ;  /* 0x0000001302007986 */ /* 0x0003e8000c101910 */
[----:B------:R-:W2:Y:S04]  /*0560*/  LDG.E R12, desc[UR16][R12.64] ;  /* 0x000000100c0c7981 */ /* 0x000ea8000c1e1900 */
[----:B------:R-:W2:Y:S01]  /*0570*/  LDG.E R6, desc[UR16][R8.64+0xc] ;  /* 0x00000c1008067981 */ /* 0x000ea2000c1e1900 */
[----:B------:R-:W-:Y:S01]  /*0580*/  UIADD3 UR4, UPT, UPT, UR4, 0x8, URZ ;  /* 0x0000000804047890 */ /* 0x000fe2000fffe0ff */
[----:B------:R-:W-:-:S03]  /*0590*/  MOV R11, UR18 ;  /* 0x00000012000b7c02 */ /* 0x000fc60008000f00 */
[----:B------:R-:W-:Y:S01]  /*05a0*/  UISETP.NE.AND UP0, UPT, UR4, URZ, UPT ;  /* 0x000000ff0400728c */ /* 0x000fe2000bf05270 */
[----:B------:R-:W-:Y:S01]  /*05b0*/  LEA R4, R11, R4, 0x3 ;  /* 0x000000040b047211 */ /* 0x000fe200078e18ff */
[----:B--2---:R-:W-:Y:S01]  /*05c0*/  FFMA R7, R6, R12, R19 ;  /* 0x0000000c06077223 */ /* 0x004fe20000000013 */
[----:B------:R-:W-:-:S04]  /*05d0*/  IADD3 R6, P0, PT, R8, 0x20, RZ ;  /* 0x0000002008067810 */ /* 0x000fc80007f1e0ff */
[----:B------:R1:W-:Y:S01]  /*05e0*/  STG.E desc[UR16][R2.64], R7 ;  /* 0x0000000702007986 */ /* 0x0003e2000c101910 */
[----:B------:R-:W-:Y:S01]  /*05f0*/  IADD3.X R9, PT, PT, RZ, R9, RZ, P0, !PT ;  /* 0x00000009ff097210 */ /* 0x000fe200007fe4ff */
[----:B------:R-:W-:Y:S07]  /*0600*/  BRA.U UP0, `(.L_x_17) ;  /* 0xfffffffd00147547 */ /* 0x000fee000b83ffff */
[----:B------:R-:W-:-:S06]  /*0610*/  ULOP3.LUT UR4, UR18, 0x7ffffff8, URZ, 0xc0, !UPT ;  /* 0x7ffffff812047892 */ /* 0x000fcc000f8ec0ff */
[----:B------:R-:W-:-:S07]  /*0620*/  MOV R4, UR4 ;  /* 0x0000000400047c02 */ /* 0x000fce0008000f00 */
.L_x_16:
[----:B------:R-:W-:-:S06]  /*0630*/  ULOP3.LUT UR4, UR18, 0x7, URZ, 0xc0, !UPT ;  /* 0x0000000712047892 */ /* 0x000fcc000f8ec0ff */
[----:B------:R-:W-:-:S13]  /*0640*/  ISETP.NE.AND P0, PT, RZ, UR4, PT ;  /* 0x00000004ff007c0c */ /* 0x000fda000bf05270 */
[----:B------:R-:W-:Y:S05]  /*0650*/  @!P0 EXIT ;  /* 0x000000000000894d */ /* 0x000fea0003800000 */
[----:B------:R-:W-:Y:S02]  /*0660*/  UISETP.GE.U32.AND UP0, UPT, UR4, 0x4, UPT ;  /* 0x000000040400788c */ /* 0x000fe4000bf06070 */
[----:B------:R-:W-:-:S07]  /*0670*/  ULOP3.LUT UR4, UR18, 0x3, URZ, 0xc0, !UPT ;  /* 0x0000000312047892 */ /* 0x000fce000f8ec0ff */
[----:B------:R-:W-:Y:S05]  /*0680*/  BRA.U !UP0, `(.L_x_18) ;  /* 0x0000000108887547 */ /* 0x000fea000b800000 */
[----:B------:R-:W0:Y:S01]  /*0690*/  LDC.64 R10, c[0x0][0x380] ;  /* 0x0000e000ff0a7b82 */ /* 0x000e220000000a00 */
[----:B------:R-:W-:Y:S01]  /*06a0*/  IADD3 R9, PT, PT, R5, R4, RZ ;  /* 0x0000000405097210 */ /* 0x000fe20007ffe0ff */
[----:B------:R-:W-:Y:S01]  /*06b0*/  IMAD R15, R4, UR18, R0 ;  /* 0x00000012040f7c24 */ /* 0x000fe2000f8e0200 */
[----:B------:R-:W2:Y:S05]  /*06c0*/  LDCU.64 UR6, c[0x0][0x380] ;  /* 0x00007000ff0677ac */ /* 0x000eaa0008000a00 */
[----:B------:R-:W3:Y:S01]  /*06d0*/  LDC.64 R12, c[0x0][0x388] ;  /* 0x0000e200ff0c7b82 */ /* 0x000ee20000000a00 */
[----:B0-----:R-:W-:-:S06]  /*06e0*/  IMAD.WIDE.U32 R10, R9, 0x4, R10 ;  /* 0x00000004090a7825 */ /* 0x001fcc00078e000a */
[----:B------:R-:W4:Y:S01]  /*06f0*/  LDG.E R10, desc[UR16][R10.64] ;  /* 0x000000100a0a7981 */ /* 0x000f22000c1e1900 */
[----:B---3--:R-:W-:-:S05]  /*0700*/  IMAD.WIDE R12, R15, 0x4, R12 ;  /* 0x000000040f0c7825 */ /* 0x008fca00078e020c */
[----:B------:R-:W4:Y:S01]  /*0710*/  LDG.E R6, desc[UR16][R12.64] ;  /* 0x000000100c067981 */ /* 0x000f22000c1e1900 */
[----:B------:R-:W-:Y:S01]  /*0720*/  IADD3 R9, P0, PT, R5, R4, RZ ;  /* 0x0000000405097210 */ /* 0x000fe20007f1e0ff */
[----:B-1----:R-:W-:-:S03]  /*0730*/  IMAD.U32 R17, RZ, RZ, UR18 ;  /* 0x00000012ff117e24 */ /* 0x002fc6000f8e00ff */
[----:B------:R-:W-:Y:S02]  /*0740*/  IADD3.X R14, PT, PT, RZ, RZ, RZ, P0, !PT ;  /* 0x000000ffff0e7210 */ /* 0x000fe400007fe4ff */
[----:B--2---:R-:W-:-:S04]  /*0750*/  LEA R8, P0, R9, UR6, 0x2 ;  /* 0x0000000609087c11 */ /* 0x004fc8000f8010ff */
[----:B------:R-:W-:Y:S01]  /*0760*/  LEA.HI.X R9, R9, UR7, R14, 0x2, P0 ;  /* 0x0000000709097c11 */ /* 0x000fe200080f140e */
[----:B----45:R-:W-:Y:S01]  /*0770*/  FFMA R15, R10, R6, R7 ;  /* 0x000000060a0f7223 */ /* 0x030fe20000000007 */
[----:B------:R-:W-:-:S04]  /*0780*/  IMAD.WIDE.U32 R6, R17, 0x4, R12 ;  /* 0x0000000411067825 */ /* 0x000fc800078e000c */
[----:B------:R0:W-:Y:S04]  /*0790*/  STG.E desc[UR16][R2.64], R15 ;  /* 0x0000000f02007986 */ /* 0x0001e8000c101910 */
[----:B------:R-:W2:Y:S04]  /*07a0*/  LDG.E R11, desc[UR16][R6.64] ;  /* 0x00000010060b7981 */ /* 0x000ea8000c1e1900 */
[----:B------:R-:W2:Y:S01]  /*07b0*/  LDG.E R10, desc[UR16][R8.64+0x4] ;  /* 0x00000410080a7981 */ /* 0x000ea2000c1e1900 */
[----:B------:R-:W-:Y:S01]  /*07c0*/  MOV R13, UR18 ;  /* 0x00000012000d7c02 */ /* 0x000fe20008000f00 */
[----:B--2---:R-:W-:-:S04]  /*07d0*/  FFMA R17, R10, R11, R15 ;  /* 0x0000000b0a117223 */ /* 0x004fc8000000000f */
[----:B------:R-:W-:Y:S01]  /*07e0*/  IMAD.WIDE.U32 R10, R13, 0x4, R6 ;  /* 0x000000040d0a7825 */ /* 0x000fe200078e0006 */
        /* <DEDUP_REMOVED lines=9> */
[----:B------:R-:W-:Y:S01]  /*0880*/  IADD3 R4, PT, PT, R4, 0x4, RZ ;  /* 0x0000000404047810 */ /* 0x000fe20007ffe0ff */
[----:B--2---:R-:W-:-:S05]  /*0890*/  FFMA R7, R6, R12, R19 ;  /* 0x0000000c06077223 */ /* 0x004fca0000000013 */
[----:B------:R0:W-:Y:S02]  /*08a0*/  STG.E desc[UR16][R2.64], R7 ;  /* 0x0000000702007986 */ /* 0x0001e4000c101910 */
.L_x_18:
[----:B------:R-:W-:-:S13]  /*08b0*/  ISETP.NE.AND P0, PT, RZ, UR4, PT ;  /* 0x00000004ff007c0c */ /* 0x000fda000bf05270 */
[----:B------:R-:W-:Y:S05]  /*08c0*/  @!P0 EXIT ;  /* 0x000000000000894d */ /* 0x000fea0003800000 */
[----:B------:R-:W-:-:S09]  /*08d0*/  UISETP.NE.AND UP0, UPT, UR4, 0x1, UPT ;  /* 0x000000010400788c */ /* 0x000fd2000bf05270 */
[----:B------:R-:W-:Y:S05]  /*08e0*/  BRA.U !UP0, `(.L_x_19) ;  /* 0x0000000108587547 */ /* 0x000fea000b800000 */
[----:B------:R-:W2:Y:S01]  /*08f0*/  LDC.64 R8, c[0x0][0x380] ;  /* 0x0000e000ff087b82 */ /* 0x000ea20000000a00 */
[----:B------:R-:W-:Y:S01]  /*0900*/  IADD3 R11, PT, PT, R5, R4, RZ ;  /* 0x00000004050b7210 */ /* 0x000fe20007ffe0ff */
[----:B0-----:R-:W-:Y:S01]  /*0910*/  IMAD R15, R4, UR18, R0 ;  /* 0x00000012040f7c24 */ /* 0x001fe2000f8e0200 */
[----:B------:R-:W0:Y:S05]  /*0920*/  LDCU.64 UR4, c[0x0][0x380] ;  /* 0x00007000ff0477ac */ /* 0x000e2a0008000a00 */
[----:B------:R-:W3:Y:S01]  /*0930*/  LDC.64 R12, c[0x0][0x388] ;  /* 0x0000e200ff0c7b82 */ /* 0x000ee20000000a00 */
[----:B--2---:R-:W-:-:S06]  /*0940*/  IMAD.WIDE.U32 R10, R11, 0x4, R8 ;  /* 0x000000040b0a7825 */ /* 0x004fcc00078e0008 */
[----:B------:R-:W1:Y:S01]  /*0950*/  LDG.E R10, desc[UR16][R10.64] ;  /* 0x000000100a0a7981 */ /* 0x000e62000c1e1900 */
[----:B---3--:R-:W-:-:S05]  /*0960*/  IMAD.WIDE R12, R15, 0x4, R12 ;  /* 0x000000040f0c7825 */ /* 0x008fca00078e020c */
[----:B------:R-:W1:Y:S01]  /*0970*/  LDG.E R6, desc[UR16][R12.64] ;  /* 0x000000100c067981 */ /* 0x000e62000c1e1900 */
[----:B------:R-:W-:Y:S02]  /*0980*/  IADD3 R9, P0, PT, R5, R4, RZ ;  /* 0x0000000405097210 */ /* 0x000fe40007f1e0ff */
[----:B------:R-:W-:Y:S02]  /*0990*/  MOV R15, UR18 ;  /* 0x00000012000f7c02 */ /* 0x000fe40008000f00 */
[----:B------:R-:W-:Y:S02]  /*09a0*/  IADD3.X R14, PT, PT, RZ, RZ, RZ, P0, !PT ;  /* 0x000000ffff0e7210 */ /* 0x000fe400007fe4ff */
[----:B0-----:R-:W-:-:S04]  /*09b0*/  LEA R8, P0, R9, UR4, 0x2 ;  /* 0x0000000409087c11 */ /* 0x001fc8000f8010ff */
[----:B------:R-:W-:Y:S01]  /*09c0*/  LEA.HI.X R9, R9, UR5, R14, 0x2, P0 ;  /* 0x0000000509097c11 */ /* 0x000fe200080f140e */
[----:B------:R-:W-:-:S04]  /*09d0*/  IMAD.WIDE.U32 R14, R15, 0x4, R12 ;  /* 0x000000040f0e7825 */ /* 0x000fc800078e000c */
[----:B-1---5:R-:W-:-:S05]  /*09e0*/  FFMA R17, R10, R6, R7 ;  /* 0x000000060a117223 */ /* 0x022fca0000000007 */
[----:B------:R2:W-:Y:S04]  /*09f0*/  STG.E desc[UR16][R2.64], R17 ;  /* 0x0000001102007986 */ /* 0x0005e8000c101910 */
[----:B------:R-:W3:Y:S04]  /*0a00*/  LDG.E R14, desc[UR16][R14.64] ;  /* 0x000000100e0e7981 */ /* 0x000ee8000c1e1900 */
[----:B------:R-:W3:Y:S01]  /*0a10*/  LDG.E R8, desc[UR16][R8.64+0x4] ;  /* 0x0000041008087981 */ /* 0x000ee2000c1e1900 */
[----:B------:R-:W-:Y:S01]  /*0a20*/  IADD3 R4, PT, PT, R4, 0x2, RZ ;  /* 0x0000000204047810 */ /* 0x000fe20007ffe0ff */
[----:B---3--:R-:W-:-:S05]  /*0a30*/  FFMA R7, R8, R14, R17 ;  /* 0x0000000e08077223 */ /* 0x008fca0000000011 */
[----:B------:R2:W-:Y:S02]  /*0a40*/  STG.E desc[UR16][R2.64], R7 ;  /* 0x0000000702007986 */ /* 0x0005e4000c101910 */
.L_x_19:
[----:B------:R-:W-:-:S04]  /*0a50*/  ULOP3.LUT UR4, UR18, 0x1, URZ, 0xc0, !UPT ;  /* 0x0000000112047892 */ /* 0x000fc8000f8ec0ff */
[----:B------:R-:W-:-:S06]  /*0a60*/  UISETP.NE.U32.AND UP0, UPT, UR4, 0x1, UPT ;  /* 0x000000010400788c */ /* 0x000fcc000bf05070 */
[----:B------:R-:W-:-:S13]  /*0a70*/  PLOP3.LUT P0, PT, PT, PT, UP0, 0x80, 0x8 ;  /* 0x000000000008781c */ /* 0x000fda0003f0f008 */
[----:B------:R-:W-:Y:S05]  /*0a80*/  @P0 EXIT ;  /* 0x000000000000094d */ /* 0x000fea0003800000 */
[----:B------:R-:W3:Y:S01]  /*0a90*/  LDC.64 R8, c[0x0][0x380] ;  /* 0x0000e000ff087b82 */ /* 0x000ee20000000a00 */
[----:B------:R-:W-:Y:S01]  /*0aa0*/  IADD3 R5, PT, PT, R5, R4, RZ ;  /* 0x0000000405057210 */ /* 0x000fe20007ffe0ff */
[----:B------:R-:W-:-:S06]  /*0ab0*/  IMAD R13, R4, UR18, R0 ;  /* 0x00000012040d7c24 */ /* 0x000fcc000f8e0200 */
[----:B------:R-:W4:Y:S01]  /*0ac0*/  LDC.64 R10, c[0x0][0x388] ;  /* 0x0000e200ff0a7b82 */ /* 0x000f220000000a00 */
[----:B---3--:R-:W-:-:S06]  /*0ad0*/  IMAD.WIDE.U32 R4, R5, 0x4, R8 ;  /* 0x0000000405047825 */ /* 0x008fcc00078e0008 */
[----:B------:R-:W0:Y:S01]  /*0ae0*/  LDG.E R4, desc[UR16][R4.64] ;  /* 0x0000001004047981 */ /* 0x000e22000c1e1900 */
[----:B----4-:R-:W-:-:S06]  /*0af0*/  IMAD.WIDE R8, R13, 0x4, R10 ;  /* 0x000000040d087825 */ /* 0x010fcc00078e020a */
[----:B------:R-:W0:Y:S02]  /*0b00*/  LDG.E R8, desc[UR16][R8.64] ;  /* 0x0000001008087981 */ /* 0x000e24000c1e1900 */
[----:B012--5:R-:W-:-:S05]  /*0b10*/  FFMA R7, R4, R8, R7 ;  /* 0x0000000804077223 */ /* 0x027fca0000000007 */
[----:B------:R-:W-:Y:S01]  /*0b20*/  STG.E desc[UR16][R2.64], R7 ;  /* 0x0000000702007986 */ /* 0x000fe2000c101910 */
[----:B------:R-:W-:Y:S05]  /*0b30*/  EXIT ;  /* 0x000000000000794d */ /* 0x000fea0003800000 */
.L_x_20:
        /* <DEDUP_REMOVED lines=12> */
.L_x_25:


//--------------------- .nv.shared.reserved.0     --------------------------
	.section	.nv.shared.reserved.0,"aw",@nobits
	.weak		__nv_reservedSMEM_offset_0_alias
	.size		__nv_reservedSMEM_offset_0_alias, 0, 64
	.other		__nv_reservedSMEM_offset_0_alias,@"STO_CUDA_RESERVED_SHARED STV_DEFAULT"
__nv_reservedSMEM_offset_0_alias:
	.zero		0
	.zero		64


//--------------------- .nv.constant0._Z17sparceMatrixMult3PKiS0_PKfS2_Pfi --------------------------
	.section	.nv.constant0._Z17sparceMatrixMult3PKiS0_PKfS2_Pfi,"a",@progbits
	.sectionflags	@""
	.align	4
.nv.constant0._Z17sparceMatrixMult3PKiS0_PKfS2_Pfi:
	.zero		940


//--------------------- .nv.constant0._Z17sparceMatrixMult2PKiS0_PKfS2_Pfi --------------------------
	.section	.nv.constant0._Z17sparceMatrixMult2PKiS0_PKfS2_Pfi,"a",@progbits
	.sectionflags	@""
	.align	4
.nv.constant0._Z17sparceMatrixMult2PKiS0_PKfS2_Pfi:
	.zero		940


//--------------------- .nv.constant0._Z17sparceMatrixMult1PKiS0_PKfS2_Pfi --------------------------
	.section	.nv.constant0._Z17sparceMatrixMult1PKiS0_PKfS2_Pfi,"a",@progbits
	.sectionflags	@""
	.align	4
.nv.constant0._Z17sparceMatrixMult1PKiS0_PKfS2_Pfi:
	.zero		940


//--------------------- .nv.constant0._Z20denseMatrixMulTensorPK6__halfS1_Pf --------------------------
	.section	.nv.constant0._Z20denseMatrixMulTensorPK6__halfS1_Pf,"a",@progbits
	.sectionflags	@""
	.align	4
.nv.constant0._Z20denseMatrixMulTensorPK6__halfS1_Pf:
	.zero		920


//--------------------- .nv.constant0._Z14denseMatrixMulPKfS0_Pfi --------------------------
	.section	.nv.constant0._Z14denseMatrixMulPKfS0_Pfi,"a",@progbits
	.sectionflags	@""
	.align	4
.nv.constant0._Z14denseMatrixMulPKfS0_Pfi:
	.zero		924


//--------------------- SYMBOLS --------------------------

	.type		.nv.reservedSmem.offset0,@object
	.size		.nv.reservedSmem.offset0,0x4
